// auto-generated by cutlass_sweep.gemm — config: {"arch": "sm_90", "cluster_m": 2, "cluster_n": 4, "dtype": "e4m3", "dtype_b": "e4m3", "layout": "nt", "stages": 0, "tile_k": 32, "tile_m": 64, "tile_n": 64}
#include "cutlass/cutlass.h"
#include "cutlass/gemm/collective/collective_builder.hpp"
#include "cutlass/gemm/device/gemm_universal_adapter.h"
#include "cutlass/gemm/kernel/gemm_universal.hpp"
#include "cutlass/epilogue/collective/collective_builder.hpp"

using ElemA = cutlass::float_e4m3_t;
using ElemB = cutlass::float_e4m3_t;
using ElemCD = cutlass::float_e4m3_t;
using Acc  = float;
using TileShape    = cute::Shape<cute::_64, cute::_64, cute::_32>;
using ClusterShape = cute::Shape<cute::_2, cute::_4, cute::_1>;

using CollectiveEpilogue = typename cutlass::epilogue::collective::CollectiveBuilder<
    cutlass::arch::Sm90, cutlass::arch::OpClassTensorOp,
    TileShape, ClusterShape,
    cutlass::epilogue::collective::EpilogueTileAuto,
    Acc, Acc,
    ElemCD, cutlass::layout::RowMajor, 128 / cutlass::sizeof_bits<ElemCD>::value,
    ElemCD, cutlass::layout::RowMajor, 128 / cutlass::sizeof_bits<ElemCD>::value,
    cutlass::epilogue::collective::EpilogueScheduleAuto
  >::CollectiveOp;

using CollectiveMainloop = typename cutlass::gemm::collective::CollectiveBuilder<
    cutlass::arch::Sm90, cutlass::arch::OpClassTensorOp,
    ElemA, cutlass::layout::RowMajor, 128 / cutlass::sizeof_bits<ElemA>::value,
    ElemB, cutlass::layout::ColumnMajor, 128 / cutlass::sizeof_bits<ElemB>::value,
    Acc,
    TileShape, ClusterShape,
    cutlass::gemm::collective::StageCountAutoCarveout<static_cast<int>(sizeof(typename CollectiveEpilogue::SharedStorage))>,
    cutlass::gemm::collective::KernelScheduleAuto
  >::CollectiveOp;

using GemmKernel = cutlass::gemm::kernel::GemmUniversal<
    cute::Shape<int,int,int,int>,
    CollectiveMainloop,
    CollectiveEpilogue
>;
using Gemm = cutlass::gemm::device::GemmUniversalAdapter<GemmKernel>;

// Force the device kernel symbol into the cubin without needing a host main.
auto* _anchor = &cutlass::device_kernel<GemmKernel>;


// ===== COMPILED SASS (sm_90a) =====

	.target	sm_90a

	.elftype	@"ET_EXEC"


//--------------------- .note.nv.tkinfo           --------------------------
	.section	.note.nv.tkinfo,"",@"SHT_NOTE"
	.sectionflags	@"SHF_NOTE_NV_TKINFO"
	.tkinfo
        /*0018*/ 	.word	0x00000002
        /*0030*/ 	.string	""
        /*0030*/ 	.string	"ptxas"
        /*0030*/ 	.string	"Cuda compilation tools, release 13.0, V13.0.88"
        /*0030*/ 	.string	"Build cuda_13.0.r13.0/compiler.36424714_0"
        /*0030*/ 	.string	"-arch sm_90a -m 64 "



//--------------------- .note.nv.cuinfo           --------------------------
	.section	.note.nv.cuinfo,"",@"SHT_NOTE"
	.sectionflags	@"SHF_NOTE_NV_CUINFO"
        /*0018*/ 	.short	0x0002
        /*001a*/ 	.short	0x005a
        /*001c*/ 	.short	0x0082
	.zero		2


//--------------------- .nv.info                  --------------------------
	.section	.nv.info,"",@"SHT_CUDA_INFO"
	.align	4


	//----- nvinfo : EIATTR_REGCOUNT
	.align		4
        /*0000*/ 	.byte	0x04, 0x2f
        /*0002*/ 	.short	(.L_12 - .L_11)
	.align		4
.L_11:
        /*0004*/ 	.word	index@(_ZN7cutlass13device_kernelINS_4gemm6kernel13GemmUniversalIN4cute5tupleIJiiiiEEENS1_10collective13CollectiveMmaINS1_37MainloopSm90TmaGmmaWarpSpecializedFP8ILi56ENS5_IJNS4_1CILi2EEENSA_ILi4EEENSA_ILi1EEEEEENS1_32KernelTmaWarpSpecializedPingpongEEENS5_IJNSA_ILi64EEESH_NSA_ILi32EEEEEENS_12float_e4m3_tENS5_IJlSD_lEEESK_SL_NS4_8TiledMMAINS4_8MMA_AtomIJNS4_4SM904GMMA30MMA_64x64x32_F32E4M3E4M3_SS_TNILNSP_7ScaleInE1ELSR_1EEEEEENS4_6LayoutINS5_IJSD_SD_SD_EEENS5_IJNSA_ILi0EEESW_SW_EEEEENS5_IJNS4_10UnderscoreESZ_SZ_EEEEENS4_23SM90_TMA_LOAD_MULTICASTENS4_14ComposedLayoutINS4_7SwizzleILi1ELi4ELi3EEENS4_18smem_ptr_flag_bitsILi8EEENSU_INS5_IJNSA_ILi8EEESI_EEENS5_IJSI_SD_EEEEEEEvNS4_8identityES12_S1C_vS1D_EENS_8epilogue10collective6detail29Sm90TmaWarpSpecializedAdapterINS1G_15DefaultEpilogueISK_SL_SL_NS1F_6thread17LinearCombinationISK_Li1EffLNS1K_9ScaleType4KindE0ELNS_15FloatRoundStyleE2ESK_EENS1_15EpilogueDefaultEEEEEvvEEEEvNT_6ParamsE)
        /*0008*/ 	.word	0x000000a8


	//----- nvinfo : EIATTR_FRAME_SIZE
	.align		4
.L_12:
        /*000c*/ 	.byte	0x04, 0x11
        /*000e*/ 	.short	(.L_14 - .L_13)
	.align		4
.L_13:
        /*0010*/ 	.word	index@(_ZN7cutlass13device_kernelINS_4gemm6kernel13GemmUniversalIN4cute5tupleIJiiiiEEENS1_10collective13CollectiveMmaINS1_37MainloopSm90TmaGmmaWarpSpecializedFP8ILi56ENS5_IJNS4_1CILi2EEENSA_ILi4EEENSA_ILi1EEEEEENS1_32KernelTmaWarpSpecializedPingpongEEENS5_IJNSA_ILi64EEESH_NSA_ILi32EEEEEENS_12float_e4m3_tENS5_IJlSD_lEEESK_SL_NS4_8TiledMMAINS4_8MMA_AtomIJNS4_4SM904GMMA30MMA_64x64x32_F32E4M3E4M3_SS_TNILNSP_7ScaleInE1ELSR_1EEEEEENS4_6LayoutINS5_IJSD_SD_SD_EEENS5_IJNSA_ILi0EEESW_SW_EEEEENS5_IJNS4_10UnderscoreESZ_SZ_EEEEENS4_23SM90_TMA_LOAD_MULTICASTENS4_14ComposedLayoutINS4_7SwizzleILi1ELi4ELi3EEENS4_18smem_ptr_flag_bitsILi8EEENSU_INS5_IJNSA_ILi8EEESI_EEENS5_IJSI_SD_EEEEEEEvNS4_8identityES12_S1C_vS1D_EENS_8epilogue10collective6detail29Sm90TmaWarpSpecializedAdapterINS1G_15DefaultEpilogueISK_SL_SL_NS1F_6thread17LinearCombinationISK_Li1EffLNS1K_9ScaleType4KindE0ELNS_15FloatRoundStyleE2ESK_EENS1_15EpilogueDefaultEEEEEvvEEEEvNT_6ParamsE)
        /*0014*/ 	.word	0x00000000


	//----- nvinfo : EIATTR_MIN_STACK_SIZE
	.align		4
.L_14:
        /*0018*/ 	.byte	0x04, 0x12
        /*001a*/ 	.short	(.L_16 - .L_15)
	.align		4
.L_15:
        /*001c*/ 	.word	index@(_ZN7cutlass13device_kernelINS_4gemm6kernel13GemmUniversalIN4cute5tupleIJiiiiEEENS1_10collective13CollectiveMmaINS1_37MainloopSm90TmaGmmaWarpSpecializedFP8ILi56ENS5_IJNS4_1CILi2EEENSA_ILi4EEENSA_ILi1EEEEEENS1_32KernelTmaWarpSpecializedPingpongEEENS5_IJNSA_ILi64EEESH_NSA_ILi32EEEEEENS_12float_e4m3_tENS5_IJlSD_lEEESK_SL_NS4_8TiledMMAINS4_8MMA_AtomIJNS4_4SM904GMMA30MMA_64x64x32_F32E4M3E4M3_SS_TNILNSP_7ScaleInE1ELSR_1EEEEEENS4_6LayoutINS5_IJSD_SD_SD_EEENS5_IJNSA_ILi0EEESW_SW_EEEEENS5_IJNS4_10UnderscoreESZ_SZ_EEEEENS4_23SM90_TMA_LOAD_MULTICASTENS4_14ComposedLayoutINS4_7SwizzleILi1ELi4ELi3EEENS4_18smem_ptr_flag_bitsILi8EEENSU_INS5_IJNSA_ILi8EEESI_EEENS5_IJSI_SD_EEEEEEEvNS4_8identityES12_S1C_vS1D_EENS_8epilogue10collective6detail29Sm90TmaWarpSpecializedAdapterINS1G_15DefaultEpilogueISK_SL_SL_NS1F_6thread17LinearCombinationISK_Li1EffLNS1K_9ScaleType4KindE0ELNS_15FloatRoundStyleE2ESK_EENS1_15EpilogueDefaultEEEEEvvEEEEvNT_6ParamsE)
        /*0020*/ 	.word	0x00000000
.L_16:


//--------------------- .nv.compat                --------------------------
	.section	.nv.compat,"",@"SHT_CUDA_COMPAT_INFO"
	.align	4
        /*0000*/ 	.byte	0x02, 0x09, 0x01, 0x00, 0x02, 0x02, 0x04, 0x00, 0x02, 0x05, 0x05, 0x00, 0x03, 0x07, 0x01, 0x01
        /*0010*/ 	.byte	0x02, 0x03, 0x01, 0x00, 0x02, 0x06, 0x01, 0x00, 0x04, 0x0b, 0x08, 0x00, 0x00, 0x00, 0x00, 0x00
        /*0020*/ 	.byte	0x00, 0x00, 0x00, 0x00


//--------------------- .nv.info._ZN7cutlass13device_kernelINS_4gemm6kernel13GemmUniversalIN4cute5tupleIJiiiiEEENS1_10collective13CollectiveMmaINS1_37MainloopSm90TmaGmmaWarpSpecializedFP8ILi56ENS5_IJNS4_1CILi2EEENSA_ILi4EEENSA_ILi1EEEEEENS1_32KernelTmaWarpSpecializedPingpongEEENS5_IJNSA_ILi64EEESH_NSA_ILi32EEEEEENS_12float_e4m3_tENS5_IJlSD_lEEESK_SL_NS4_8TiledMMAINS4_8MMA_AtomIJNS4_4SM904GMMA30MMA_64x64x32_F32E4M3E4M3_SS_TNILNSP_7ScaleInE1ELSR_1EEEEEENS4_6LayoutINS5_IJSD_SD_SD_EEENS5_IJNSA_ILi0EEESW_SW_EEEEENS5_IJNS4_10UnderscoreESZ_SZ_EEEEENS4_23SM90_TMA_LOAD_MULTICASTENS4_14ComposedLayoutINS4_7SwizzleILi1ELi4ELi3EEENS4_18smem_ptr_flag_bitsILi8EEENSU_INS5_IJNSA_ILi8EEESI_EEENS5_IJSI_SD_EEEEEEEvNS4_8identityES12_S1C_vS1D_EENS_8epilogue10collective6detail29Sm90TmaWarpSpecializedAdapterINS1G_15DefaultEpilogueISK_SL_SL_NS1F_6thread17LinearCombinationISK_Li1EffLNS1K_9ScaleType4KindE0ELNS_15FloatRoundStyleE2ESK_EENS1_15EpilogueDefaultEEEEEvvEEEEvNT_6ParamsE --------------------------
	.section	.nv.info._ZN7cutlass13device_kernelINS_4gemm6kernel13GemmUniversalIN4cute5tupleIJiiiiEEENS1_10collective13CollectiveMmaINS1_37MainloopSm90TmaGmmaWarpSpecializedFP8ILi56ENS5_IJNS4_1CILi2EEENSA_ILi4EEENSA_ILi1EEEEEENS1_32KernelTmaWarpSpecializedPingpongEEENS5_IJNSA_ILi64EEESH_NSA_ILi32EEEEEENS_12float_e4m3_tENS5_IJlSD_lEEESK_SL_NS4_8TiledMMAINS4_8MMA_AtomIJNS4_4SM904GMMA30MMA_64x64x32_F32E4M3E4M3_SS_TNILNSP_7ScaleInE1ELSR_1EEEEEENS4_6LayoutINS5_IJSD_SD_SD_EEENS5_IJNSA_ILi0EEESW_SW_EEEEENS5_IJNS4_10UnderscoreESZ_SZ_EEEEENS4_23SM90_TMA_LOAD_MULTICASTENS4_14ComposedLayoutINS4_7SwizzleILi1ELi4ELi3EEENS4_18smem_ptr_flag_bitsILi8EEENSU_INS5_IJNSA_ILi8EEESI_EEENS5_IJSI_SD_EEEEEEEvNS4_8identityES12_S1C_vS1D_EENS_8epilogue10collective6detail29Sm90TmaWarpSpecializedAdapterINS1G_15DefaultEpilogueISK_SL_SL_NS1F_6thread17LinearCombinationISK_Li1EffLNS1K_9ScaleType4KindE0ELNS_15FloatRoundStyleE2ESK_EENS1_15EpilogueDefaultEEEEEvvEEEEvNT_6ParamsE,"",@"SHT_CUDA_INFO"
	.sectionflags	@""
	.align	4


	//----- nvinfo : EIATTR_CUDA_API_VERSION
	.align		4
        /*0000*/ 	.byte	0x04, 0x37
        /*0002*/ 	.short	(.L_18 - .L_17)
.L_17:
        /*0004*/ 	.word	0x00000082


	//----- nvinfo : EIATTR_KPARAM_INFO
	.align		4
.L_18:
        /*0008*/ 	.byte	0x04, 0x17
        /*000a*/ 	.short	(.L_20 - .L_19)
.L_19:
        /*000c*/ 	.word	0x00000000
        /*0010*/ 	.short	0x0000
        /*0012*/ 	.short	0x0070
        /*0014*/ 	.byte	0x00, 0xf0, 0x01, 0x10


	//----- nvinfo : EIATTR_SPARSE_MMA_MASK
	.align		4
.L_20:
        /*0018*/ 	.byte	0x03, 0x50
        /*001a*/ 	.short	0x0000


	//----- nvinfo : EIATTR_MAXREG_COUNT
	.align		4
        /*001c*/ 	.byte	0x03, 0x1b
        /*001e*/ 	.short	0x00a8


	//----- nvinfo : EIATTR_NUM_BARRIERS
	.align		4
        /*0020*/ 	.byte	0x02, 0x4c
        /*0022*/ 	.byte	0x01
	.zero		1


	//----- nvinfo : EIATTR_MERCURY_ISA_VERSION
	.align		4
        /*0024*/ 	.byte	0x03, 0x5f
        /*0026*/ 	.short	0x0101


	//----- nvinfo : EIATTR_INT_WARP_WIDE_INSTR_OFFSETS
	.align		4
        /*0028*/ 	.byte	0x04, 0x31
        /*002a*/ 	.short	(.L_22 - .L_21)


	//   ....[0]....
.L_21:
        /*002c*/ 	.word	0x00000b60


	//   ....[1]....
        /*0030*/ 	.word	0x00000ba0


	//   ....[2]....
        /*0034*/ 	.word	0x00000be0


	//   ....[3]....
        /*0038*/ 	.word	0x00000c80


	//   ....[4]....
        /*003c*/ 	.word	0x00000ca0


	//   ....[5]....
        /*0040*/ 	.word	0x00000d00


	//   ....[6]....
        /*0044*/ 	.word	0x00000df0


	//   ....[7]....
        /*0048*/ 	.word	0x00000e40


	//   ....[8]....
        /*004c*/ 	.word	0x00002d80


	//----- nvinfo : EIATTR_COOP_GROUP_MASK_REGIDS
	.align		4
.L_22:
        /*0050*/ 	.byte	0x04, 0x29
        /*0052*/ 	.short	(.L_24 - .L_23)


	//   ....[0]....
.L_23:
        /*0054*/ 	.word	0xffffffff


	//   ....[1]....
        /*0058*/ 	.word	0xffffffff


	//   ....[2]....
        /*005c*/ 	.word	0xffffffff


	//   ....[3]....
        /*0060*/ 	.word	0xffffffff


	//   ....[4]....
        /*0064*/ 	.word	0xffffffff


	//   ....[5]....
        /*0068*/ 	.word	0xffffffff


	//   ....[6]....
        /*006c*/ 	.word	0xffffffff


	//----- nvinfo : EIATTR_COOP_GROUP_INSTR_OFFSETS
	.align		4
.L_24:
        /*0070*/ 	.byte	0x04, 0x28
        /*0072*/ 	.short	(.L_26 - .L_25)


	//   ....[0]....
.L_25:
        /*0074*/ 	.word	0x00000060


	//   ....[1]....
        /*0078*/ 	.word	0x00000070


	//   ....[2]....
        /*007c*/ 	.word	0x00000130


	//   ....[3]....
        /*0080*/ 	.word	0x00000970


	//   ....[4]....
        /*0084*/ 	.word	0x000009b0


	//   ....[5]....
        /*0088*/ 	.word	0x00000a30


	//   ....[6]....
        /*008c*/ 	.word	0x00001000


	//----- nvinfo : EIATTR_REG_RECONFIG
	.align		4
.L_26:
        /*0090*/ 	.byte	0x01, 0x54
	.zero		2


	//----- nvinfo : EIATTR_MBARRIER_INSTR_OFFSETS
	.align		4
        /*0094*/ 	.byte	0x04, 0x39
        /*0096*/ 	.short	(.L_28 - .L_27)


	//   ....[0]....
.L_27:
        /*0098*/ 	.word	0x00000250
        /*009c*/ 	.word	0x000000ff
        /*00a0*/ 	.word	0x00000000
        /*00a4*/ 	.short	0x0100
        /*00a6*/ 	.byte	0x08
	.zero		1


	//   ....[1]....
        /*00a8*/ 	.word	0x00000260
        /*00ac*/ 	.word	0x000000ff
        /*00b0*/ 	.word	0x000001c0
        /*00b4*/ 	.short	0x0100
        /*00b6*/ 	.byte	0x08
	.zero		1


	//   ....[2]....
        /*00b8*/ 	.word	0x00000270
        /*00bc*/ 	.word	0x000000ff
        /*00c0*/ 	.word	0x00000008
        /*00c4*/ 	.short	0x0100
        /*00c6*/ 	.byte	0x08
	.zero		1


	//   ....[3]....
        /*00c8*/ 	.word	0x00000280
        /*00cc*/ 	.word	0x000000ff
        /*00d0*/ 	.word	0x000001c8
        /*00d4*/ 	.short	0x0100
        /*00d6*/ 	.byte	0x08
	.zero		1


	//   ....[4]....
        /*00d8*/ 	.word	0x00000290
        /*00dc*/ 	.word	0x000000ff
        /*00e0*/ 	.word	0x00000010
        /*00e4*/ 	.short	0x0100
        /*00e6*/ 	.byte	0x08
	.zero		1


	//   ....[5]....
        /*00e8*/ 	.word	0x000002a0
        /*00ec*/ 	.word	0x000000ff
        /*00f0*/ 	.word	0x000001d0
        /*00f4*/ 	.short	0x0100
        /*00f6*/ 	.byte	0x08
	.zero		1


	//   ....[6]....
        /*00f8*/ 	.word	0x000002b0
        /*00fc*/ 	.word	0x000000ff
        /*0100*/ 	.word	0x00000018
        /*0104*/ 	.short	0x0100
        /*0106*/ 	.byte	0x08
	.zero		1


	//   ....[7]....
        /*0108*/ 	.word	0x000002c0
        /*010c*/ 	.word	0x000000ff
        /*0110*/ 	.word	0x000001d8
        /*0114*/ 	.short	0x0100
        /*0116*/ 	.byte	0x08
	.zero		1


	//   ....[8]....
        /*0118*/ 	.word	0x000002d0
        /*011c*/ 	.word	0x000000ff
        /*0120*/ 	.word	0x00000020
        /*0124*/ 	.short	0x0100
        /*0126*/ 	.byte	0x08
	.zero		1


	//   ....[9]....
        /*0128*/ 	.word	0x000002e0
        /*012c*/ 	.word	0x000000ff
        /*0130*/ 	.word	0x000001e0
        /*0134*/ 	.short	0x0100
        /*0136*/ 	.byte	0x08
	.zero		1


	//   ....[10]....
        /*0138*/ 	.word	0x000002f0
        /*013c*/ 	.word	0x000000ff
        /*0140*/ 	.word	0x00000028
        /*0144*/ 	.short	0x0100
        /*0146*/ 	.byte	0x08
	.zero		1


	//   ....[11]....
        /*0148*/ 	.word	0x00000300
        /*014c*/ 	.word	0x000000ff
        /*0150*/ 	.word	0x000001e8
        /*0154*/ 	.short	0x0100
        /*0156*/ 	.byte	0x08
	.zero		1


	//   ....[12]....
        /*0158*/ 	.word	0x00000310
        /*015c*/ 	.word	0x000000ff
        /*0160*/ 	.word	0x00000030
        /*0164*/ 	.short	0x0100
        /*0166*/ 	.byte	0x08
	.zero		1


	//   ....[13]....
        /*0168*/ 	.word	0x00000320
        /*016c*/ 	.word	0x000000ff
        /*0170*/ 	.word	0x000001f0
        /*0174*/ 	.short	0x0100
        /*0176*/ 	.byte	0x08
	.zero		1


	//   ....[14]....
        /*0178*/ 	.word	0x00000330
        /*017c*/ 	.word	0x000000ff
        /*0180*/ 	.word	0x00000038
        /*0184*/ 	.short	0x0100
        /*0186*/ 	.byte	0x08
	.zero		1


	//   ....[15]....
        /*0188*/ 	.word	0x00000340
        /*018c*/ 	.word	0x000000ff
        /*0190*/ 	.word	0x000001f8
        /*0194*/ 	.short	0x0100
        /*0196*/ 	.byte	0x08
	.zero		1


	//   ....[16]....
        /*0198*/ 	.word	0x00000350
        /*019c*/ 	.word	0x000000ff
        /*01a0*/ 	.word	0x00000040
        /*01a4*/ 	.short	0x0100
        /*01a6*/ 	.byte	0x08
	.zero		1


	//   ....[17]....
        /*01a8*/ 	.word	0x00000360
        /*01ac*/ 	.word	0x000000ff
        /*01b0*/ 	.word	0x00000200
        /*01b4*/ 	.short	0x0100
        /*01b6*/ 	.byte	0x08
	.zero		1


	//   ....[18]....
        /*01b8*/ 	.word	0x00000370
        /*01bc*/ 	.word	0x000000ff
        /*01c0*/ 	.word	0x00000048
        /*01c4*/ 	.short	0x0100
        /*01c6*/ 	.byte	0x08
	.zero		1


	//   ....[19]....
        /*01c8*/ 	.word	0x00000380
        /*01cc*/ 	.word	0x000000ff
        /*01d0*/ 	.word	0x00000208
        /*01d4*/ 	.short	0x0100
        /*01d6*/ 	.byte	0x08
	.zero		1


	//   ....[20]....
        /*01d8*/ 	.word	0x00000390
        /*01dc*/ 	.word	0x000000ff
        /*01e0*/ 	.word	0x00000050
        /*01e4*/ 	.short	0x0100
        /*01e6*/ 	.byte	0x08
	.zero		1


	//   ....[21]....
        /*01e8*/ 	.word	0x000003a0
        /*01ec*/ 	.word	0x000000ff
        /*01f0*/ 	.word	0x00000210
        /*01f4*/ 	.short	0x0100
        /*01f6*/ 	.byte	0x08
	.zero		1


	//   ....[22]....
        /*01f8*/ 	.word	0x000003b0
        /*01fc*/ 	.word	0x000000ff
        /*0200*/ 	.word	0x00000058
        /*0204*/ 	.short	0x0100
        /*0206*/ 	.byte	0x08
	.zero		1


	//   ....[23]....
        /*0208*/ 	.word	0x000003c0
        /*020c*/ 	.word	0x000000ff
        /*0210*/ 	.word	0x00000218
        /*0214*/ 	.short	0x0100
        /*0216*/ 	.byte	0x08
	.zero		1


	//   ....[24]....
        /*0218*/ 	.word	0x000003d0
        /*021c*/ 	.word	0x000000ff
        /*0220*/ 	.word	0x00000060
        /*0224*/ 	.short	0x0100
        /*0226*/ 	.byte	0x08
	.zero		1


	//   ....[25]....
        /*0228*/ 	.word	0x000003e0
        /*022c*/ 	.word	0x000000ff
        /*0230*/ 	.word	0x00000220
        /*0234*/ 	.short	0x0100
        /*0236*/ 	.byte	0x08
	.zero		1


	//   ....[26]....
        /*0238*/ 	.word	0x000003f0
        /*023c*/ 	.word	0x000000ff
        /*0240*/ 	.word	0x00000068
        /*0244*/ 	.short	0x0100
        /*0246*/ 	.byte	0x08
	.zero		1


	//   ....[27]....
        /*0248*/ 	.word	0x00000400
        /*024c*/ 	.word	0x000000ff
        /*0250*/ 	.word	0x00000228
        /*0254*/ 	.short	0x0100
        /*0256*/ 	.byte	0x08
	.zero		1


	//   ....[28]....
        /*0258*/ 	.word	0x00000410
        /*025c*/ 	.word	0x000000ff
        /*0260*/ 	.word	0x00000070
        /*0264*/ 	.short	0x0100
        /*0266*/ 	.byte	0x08
	.zero		1


	//   ....[29]....
        /*0268*/ 	.word	0x00000420
        /*026c*/ 	.word	0x000000ff
        /*0270*/ 	.word	0x00000230
        /*0274*/ 	.short	0x0100
        /*0276*/ 	.byte	0x08
	.zero		1


	//   ....[30]....
        /*0278*/ 	.word	0x00000430
        /*027c*/ 	.word	0x000000ff
        /*0280*/ 	.word	0x00000078
        /*0284*/ 	.short	0x0100
        /*0286*/ 	.byte	0x08
	.zero		1


	//   ....[31]....
        /*0288*/ 	.word	0x00000440
        /*028c*/ 	.word	0x000000ff
        /*0290*/ 	.word	0x00000238
        /*0294*/ 	.short	0x0100
        /*0296*/ 	.byte	0x08
	.zero		1


	//   ....[32]....
        /*0298*/ 	.word	0x00000450
        /*029c*/ 	.word	0x000000ff
        /*02a0*/ 	.word	0x00000080
        /*02a4*/ 	.short	0x0100
        /*02a6*/ 	.byte	0x08
	.zero		1


	//   ....[33]....
        /*02a8*/ 	.word	0x00000460
        /*02ac*/ 	.word	0x000000ff
        /*02b0*/ 	.word	0x00000240
        /*02b4*/ 	.short	0x0100
        /*02b6*/ 	.byte	0x08
	.zero		1


	//   ....[34]....
        /*02b8*/ 	.word	0x00000470
        /*02bc*/ 	.word	0x000000ff
        /*02c0*/ 	.word	0x00000088
        /*02c4*/ 	.short	0x0100
        /*02c6*/ 	.byte	0x08
	.zero		1


	//   ....[35]....
        /*02c8*/ 	.word	0x00000480
        /*02cc*/ 	.word	0x000000ff
        /*02d0*/ 	.word	0x00000248
        /*02d4*/ 	.short	0x0100
        /*02d6*/ 	.byte	0x08
	.zero		1


	//   ....[36]....
        /*02d8*/ 	.word	0x00000490
        /*02dc*/ 	.word	0x000000ff
        /*02e0*/ 	.word	0x00000090
        /*02e4*/ 	.short	0x0100
        /*02e6*/ 	.byte	0x08
	.zero		1


	//   ....[37]....
        /*02e8*/ 	.word	0x000004a0
        /*02ec*/ 	.word	0x000000ff
        /*02f0*/ 	.word	0x00000250
        /*02f4*/ 	.short	0x0100
        /*02f6*/ 	.byte	0x08
	.zero		1


	//   ....[38]....
        /*02f8*/ 	.word	0x000004b0
        /*02fc*/ 	.word	0x000000ff
        /*0300*/ 	.word	0x00000098
        /*0304*/ 	.short	0x0100
        /*0306*/ 	.byte	0x08
	.zero		1


	//   ....[39]....
        /*0308*/ 	.word	0x000004c0
        /*030c*/ 	.word	0x000000ff
        /*0310*/ 	.word	0x00000258
        /*0314*/ 	.short	0x0100
        /*0316*/ 	.byte	0x08
	.zero		1


	//   ....[40]....
        /*0318*/ 	.word	0x000004d0
        /*031c*/ 	.word	0x000000ff
        /*0320*/ 	.word	0x000000a0
        /*0324*/ 	.short	0x0100
        /*0326*/ 	.byte	0x08
	.zero		1


	//   ....[41]....
        /*0328*/ 	.word	0x000004e0
        /*032c*/ 	.word	0x000000ff
        /*0330*/ 	.word	0x00000260
        /*0334*/ 	.short	0x0100
        /*0336*/ 	.byte	0x08
	.zero		1


	//   ....[42]....
        /*0338*/ 	.word	0x000004f0
        /*033c*/ 	.word	0x000000ff
        /*0340*/ 	.word	0x000000a8
        /*0344*/ 	.short	0x0100
        /*0346*/ 	.byte	0x08
	.zero		1


	//   ....[43]....
        /*0348*/ 	.word	0x00000500
        /*034c*/ 	.word	0x000000ff
        /*0350*/ 	.word	0x00000268
        /*0354*/ 	.short	0x0100
        /*0356*/ 	.byte	0x08
	.zero		1


	//   ....[44]....
        /*0358*/ 	.word	0x00000510
        /*035c*/ 	.word	0x000000ff
        /*0360*/ 	.word	0x000000b0
        /*0364*/ 	.short	0x0100
        /*0366*/ 	.byte	0x08
	.zero		1


	//   ....[45]....
        /*0368*/ 	.word	0x00000520
        /*036c*/ 	.word	0x000000ff
        /*0370*/ 	.word	0x00000270
        /*0374*/ 	.short	0x0100
        /*0376*/ 	.byte	0x08
	.zero		1


	//   ....[46]....
        /*0378*/ 	.word	0x00000530
        /*037c*/ 	.word	0x000000ff
        /*0380*/ 	.word	0x000000b8
        /*0384*/ 	.short	0x0100
        /*0386*/ 	.byte	0x08
	.zero		1


	//   ....[47]....
        /*0388*/ 	.word	0x00000540
        /*038c*/ 	.word	0x000000ff
        /*0390*/ 	.word	0x00000278
        /*0394*/ 	.short	0x0100
        /*0396*/ 	.byte	0x08
	.zero		1


	//   ....[48]....
        /*0398*/ 	.word	0x00000550
        /*039c*/ 	.word	0x000000ff
        /*03a0*/ 	.word	0x000000c0
        /*03a4*/ 	.short	0x0100
        /*03a6*/ 	.byte	0x08
	.zero		1


	//   ....[49]....
        /*03a8*/ 	.word	0x00000560
        /*03ac*/ 	.word	0x000000ff
        /*03b0*/ 	.word	0x00000280
        /*03b4*/ 	.short	0x0100
        /*03b6*/ 	.byte	0x08
	.zero		1


	//   ....[50]....
        /*03b8*/ 	.word	0x00000570
        /*03bc*/ 	.word	0x000000ff
        /*03c0*/ 	.word	0x000000c8
        /*03c4*/ 	.short	0x0100
        /*03c6*/ 	.byte	0x08
	.zero		1


	//   ....[51]....
        /*03c8*/ 	.word	0x00000580
        /*03cc*/ 	.word	0x000000ff
        /*03d0*/ 	.word	0x00000288
        /*03d4*/ 	.short	0x0100
        /*03d6*/ 	.byte	0x08
	.zero		1


	//   ....[52]....
        /*03d8*/ 	.word	0x00000590
        /*03dc*/ 	.word	0x000000ff
        /*03e0*/ 	.word	0x000000d0
        /*03e4*/ 	.short	0x0100
        /*03e6*/ 	.byte	0x08
	.zero		1


	//   ....[53]....
        /*03e8*/ 	.word	0x000005a0
        /*03ec*/ 	.word	0x000000ff
        /*03f0*/ 	.word	0x00000290
        /*03f4*/ 	.short	0x0100
        /*03f6*/ 	.byte	0x08
	.zero		1


	//   ....[54]....
        /*03f8*/ 	.word	0x000005b0
        /*03fc*/ 	.word	0x000000ff
        /*0400*/ 	.word	0x000000d8
        /*0404*/ 	.short	0x0100
        /*0406*/ 	.byte	0x08
	.zero		1


	//   ....[55]....
        /*0408*/ 	.word	0x000005c0
        /*040c*/ 	.word	0x000000ff
        /*0410*/ 	.word	0x00000298
        /*0414*/ 	.short	0x0100
        /*0416*/ 	.byte	0x08
	.zero		1


	//   ....[56]....
        /*0418*/ 	.word	0x000005d0
        /*041c*/ 	.word	0x000000ff
        /*0420*/ 	.word	0x000000e0
        /*0424*/ 	.short	0x0100
        /*0426*/ 	.byte	0x08
	.zero		1


	//   ....[57]....
        /*0428*/ 	.word	0x000005e0
        /*042c*/ 	.word	0x000000ff
        /*0430*/ 	.word	0x000002a0
        /*0434*/ 	.short	0x0100
        /*0436*/ 	.byte	0x08
	.zero		1


	//   ....[58]....
        /*0438*/ 	.word	0x000005f0
        /*043c*/ 	.word	0x000000ff
        /*0440*/ 	.word	0x000000e8
        /*0444*/ 	.short	0x0100
        /*0446*/ 	.byte	0x08
	.zero		1


	//   ....[59]....
        /*0448*/ 	.word	0x00000600
        /*044c*/ 	.word	0x000000ff
        /*0450*/ 	.word	0x000002a8
        /*0454*/ 	.short	0x0100
        /*0456*/ 	.byte	0x08
	.zero		1


	//   ....[60]....
        /*0458*/ 	.word	0x00000610
        /*045c*/ 	.word	0x000000ff
        /*0460*/ 	.word	0x000000f0
        /*0464*/ 	.short	0x0100
        /*0466*/ 	.byte	0x08
	.zero		1


	//   ....[61]....
        /*0468*/ 	.word	0x00000620
        /*046c*/ 	.word	0x000000ff
        /*0470*/ 	.word	0x000002b0
        /*0474*/ 	.short	0x0100
        /*0476*/ 	.byte	0x08
	.zero		1


	//   ....[62]....
        /*0478*/ 	.word	0x00000630
        /*047c*/ 	.word	0x000000ff
        /*0480*/ 	.word	0x000000f8
        /*0484*/ 	.short	0x0100
        /*0486*/ 	.byte	0x08
	.zero		1


	//   ....[63]....
        /*0488*/ 	.word	0x00000640
        /*048c*/ 	.word	0x000000ff
        /*0490*/ 	.word	0x000002b8
        /*0494*/ 	.short	0x0100
        /*0496*/ 	.byte	0x08
	.zero		1


	//   ....[64]....
        /*0498*/ 	.word	0x00000650
        /*049c*/ 	.word	0x000000ff
        /*04a0*/ 	.word	0x00000100
        /*04a4*/ 	.short	0x0100
        /*04a6*/ 	.byte	0x08
	.zero		1


	//   ....[65]....
        /*04a8*/ 	.word	0x00000660
        /*04ac*/ 	.word	0x000000ff
        /*04b0*/ 	.word	0x000002c0
        /*04b4*/ 	.short	0x0100
        /*04b6*/ 	.byte	0x08
	.zero		1


	//   ....[66]....
        /*04b8*/ 	.word	0x00000670
        /*04bc*/ 	.word	0x000000ff
        /*04c0*/ 	.word	0x00000108
        /*04c4*/ 	.short	0x0100
        /*04c6*/ 	.byte	0x08
	.zero		1


	//   ....[67]....
        /*04c8*/ 	.word	0x00000680
        /*04cc*/ 	.word	0x000000ff
        /*04d0*/ 	.word	0x000002c8
        /*04d4*/ 	.short	0x0100
        /*04d6*/ 	.byte	0x08
	.zero		1


	//   ....[68]....
        /*04d8*/ 	.word	0x00000690
        /*04dc*/ 	.word	0x000000ff
        /*04e0*/ 	.word	0x00000110
        /*04e4*/ 	.short	0x0100
        /*04e6*/ 	.byte	0x08
	.zero		1


	//   ....[69]....
        /*04e8*/ 	.word	0x000006a0
        /*04ec*/ 	.word	0x000000ff
        /*04f0*/ 	.word	0x000002d0
        /*04f4*/ 	.short	0x0100
        /*04f6*/ 	.byte	0x08
	.zero		1


	//   ....[70]....
        /*04f8*/ 	.word	0x000006b0
        /*04fc*/ 	.word	0x000000ff
        /*0500*/ 	.word	0x00000118
        /*0504*/ 	.short	0x0100
        /*0506*/ 	.byte	0x08
	.zero		1


	//   ....[71]....
        /*0508*/ 	.word	0x000006c0
        /*050c*/ 	.word	0x000000ff
        /*0510*/ 	.word	0x000002d8
        /*0514*/ 	.short	0x0100
        /*0516*/ 	.byte	0x08
	.zero		1


	//   ....[72]....
        /*0518*/ 	.word	0x000006d0
        /*051c*/ 	.word	0x000000ff
        /*0520*/ 	.word	0x00000120
        /*0524*/ 	.short	0x0100
        /*0526*/ 	.byte	0x08
	.zero		1


	//   ....[73]....
        /*0528*/ 	.word	0x000006e0
        /*052c*/ 	.word	0x000000ff
        /*0530*/ 	.word	0x000002e0
        /*0534*/ 	.short	0x0100
        /*0536*/ 	.byte	0x08
	.zero		1


	//   ....[74]....
        /*0538*/ 	.word	0x000006f0
        /*053c*/ 	.word	0x000000ff
        /*0540*/ 	.word	0x00000128
        /*0544*/ 	.short	0x0100
        /*0546*/ 	.byte	0x08
	.zero		1


	//   ....[75]....
        /*0548*/ 	.word	0x00000700
        /*054c*/ 	.word	0x000000ff
        /*0550*/ 	.word	0x000002e8
        /*0554*/ 	.short	0x0100
        /*0556*/ 	.byte	0x08
	.zero		1


	//   ....[76]....
        /*0558*/ 	.word	0x00000710
        /*055c*/ 	.word	0x000000ff
        /*0560*/ 	.word	0x00000130
        /*0564*/ 	.short	0x0100
        /*0566*/ 	.byte	0x08
	.zero		1


	//   ....[77]....
        /*0568*/ 	.word	0x00000720
        /*056c*/ 	.word	0x000000ff
        /*0570*/ 	.word	0x000002f0
        /*0574*/ 	.short	0x0100
        /*0576*/ 	.byte	0x08
	.zero		1


	//   ....[78]....
        /*0578*/ 	.word	0x00000730
        /*057c*/ 	.word	0x000000ff
        /*0580*/ 	.word	0x00000138
        /*0584*/ 	.short	0x0100
        /*0586*/ 	.byte	0x08
	.zero		1


	//   ....[79]....
        /*0588*/ 	.word	0x00000740
        /*058c*/ 	.word	0x000000ff
        /*0590*/ 	.word	0x000002f8
        /*0594*/ 	.short	0x0100
        /*0596*/ 	.byte	0x08
	.zero		1


	//   ....[80]....
        /*0598*/ 	.word	0x00000750
        /*059c*/ 	.word	0x000000ff
        /*05a0*/ 	.word	0x00000140
        /*05a4*/ 	.short	0x0100
        /*05a6*/ 	.byte	0x08
	.zero		1


	//   ....[81]....
        /*05a8*/ 	.word	0x00000760
        /*05ac*/ 	.word	0x000000ff
        /*05b0*/ 	.word	0x00000300
        /*05b4*/ 	.short	0x0100
        /*05b6*/ 	.byte	0x08
	.zero		1


	//   ....[82]....
        /*05b8*/ 	.word	0x00000770
        /*05bc*/ 	.word	0x000000ff
        /*05c0*/ 	.word	0x00000148
        /*05c4*/ 	.short	0x0100
        /*05c6*/ 	.byte	0x08
	.zero		1


	//   ....[83]....
        /*05c8*/ 	.word	0x00000780
        /*05cc*/ 	.word	0x000000ff
        /*05d0*/ 	.word	0x00000308
        /*05d4*/ 	.short	0x0100
        /*05d6*/ 	.byte	0x08
	.zero		1


	//   ....[84]....
        /*05d8*/ 	.word	0x00000790
        /*05dc*/ 	.word	0x000000ff
        /*05e0*/ 	.word	0x00000150
        /*05e4*/ 	.short	0x0100
        /*05e6*/ 	.byte	0x08
	.zero		1


	//   ....[85]....
        /*05e8*/ 	.word	0x000007a0
        /*05ec*/ 	.word	0x000000ff
        /*05f0*/ 	.word	0x00000310
        /*05f4*/ 	.short	0x0100
        /*05f6*/ 	.byte	0x08
	.zero		1


	//   ....[86]....
        /*05f8*/ 	.word	0x000007b0
        /*05fc*/ 	.word	0x000000ff
        /*0600*/ 	.word	0x00000158
        /*0604*/ 	.short	0x0100
        /*0606*/ 	.byte	0x08
	.zero		1


	//   ....[87]....
        /*0608*/ 	.word	0x000007c0
        /*060c*/ 	.word	0x000000ff
        /*0610*/ 	.word	0x00000318
        /*0614*/ 	.short	0x0100
        /*0616*/ 	.byte	0x08
	.zero		1


	//   ....[88]....
        /*0618*/ 	.word	0x000007d0
        /*061c*/ 	.word	0x000000ff
        /*0620*/ 	.word	0x00000160
        /*0624*/ 	.short	0x0100
        /*0626*/ 	.byte	0x08
	.zero		1


	//   ....[89]....
        /*0628*/ 	.word	0x000007e0
        /*062c*/ 	.word	0x000000ff
        /*0630*/ 	.word	0x00000320
        /*0634*/ 	.short	0x0100
        /*0636*/ 	.byte	0x08
	.zero		1


	//   ....[90]....
        /*0638*/ 	.word	0x000007f0
        /*063c*/ 	.word	0x000000ff
        /*0640*/ 	.word	0x00000168
        /*0644*/ 	.short	0x0100
        /*0646*/ 	.byte	0x08
	.zero		1


	//   ....[91]....
        /*0648*/ 	.word	0x00000800
        /*064c*/ 	.word	0x000000ff
        /*0650*/ 	.word	0x00000328
        /*0654*/ 	.short	0x0100
        /*0656*/ 	.byte	0x08
	.zero		1


	//   ....[92]....
        /*0658*/ 	.word	0x00000810
        /*065c*/ 	.word	0x000000ff
        /*0660*/ 	.word	0x00000170
        /*0664*/ 	.short	0x0100
        /*0666*/ 	.byte	0x08
	.zero		1


	//   ....[93]....
        /*0668*/ 	.word	0x00000820
        /*066c*/ 	.word	0x000000ff
        /*0670*/ 	.word	0x00000330
        /*0674*/ 	.short	0x0100
        /*0676*/ 	.byte	0x08
	.zero		1


	//   ....[94]....
        /*0678*/ 	.word	0x00000830
        /*067c*/ 	.word	0x000000ff
        /*0680*/ 	.word	0x00000178
        /*0684*/ 	.short	0x0100
        /*0686*/ 	.byte	0x08
	.zero		1


	//   ....[95]....
        /*0688*/ 	.word	0x00000840
        /*068c*/ 	.word	0x000000ff
        /*0690*/ 	.word	0x00000338
        /*0694*/ 	.short	0x0100
        /*0696*/ 	.byte	0x08
	.zero		1


	//   ....[96]....
        /*0698*/ 	.word	0x00000850
        /*069c*/ 	.word	0x000000ff
        /*06a0*/ 	.word	0x00000180
        /*06a4*/ 	.short	0x0100
        /*06a6*/ 	.byte	0x08
	.zero		1


	//   ....[97]....
        /*06a8*/ 	.word	0x00000860
        /*06ac*/ 	.word	0x000000ff
        /*06b0*/ 	.word	0x00000340
        /*06b4*/ 	.short	0x0100
        /*06b6*/ 	.byte	0x08
	.zero		1


	//   ....[98]....
        /*06b8*/ 	.word	0x00000870
        /*06bc*/ 	.word	0x000000ff
        /*06c0*/ 	.word	0x00000188
        /*06c4*/ 	.short	0x0100
        /*06c6*/ 	.byte	0x08
	.zero		1


	//   ....[99]....
        /*06c8*/ 	.word	0x00000880
        /*06cc*/ 	.word	0x000000ff
        /*06d0*/ 	.word	0x00000348
        /*06d4*/ 	.short	0x0100
        /*06d6*/ 	.byte	0x08
	.zero		1


	//   ....[100]....
        /*06d8*/ 	.word	0x00000890
        /*06dc*/ 	.word	0x000000ff
        /*06e0*/ 	.word	0x00000190
        /*06e4*/ 	.short	0x0100
        /*06e6*/ 	.byte	0x08
	.zero		1


	//   ....[101]....
        /*06e8*/ 	.word	0x000008a0
        /*06ec*/ 	.word	0x000000ff
        /*06f0*/ 	.word	0x00000350
        /*06f4*/ 	.short	0x0100
        /*06f6*/ 	.byte	0x08
	.zero		1


	//   ....[102]....
        /*06f8*/ 	.word	0x000008b0
        /*06fc*/ 	.word	0x000000ff
        /*0700*/ 	.word	0x00000198
        /*0704*/ 	.short	0x0100
        /*0706*/ 	.byte	0x08
	.zero		1


	//   ....[103]....
        /*0708*/ 	.word	0x000008c0
        /*070c*/ 	.word	0x000000ff
        /*0710*/ 	.word	0x00000358
        /*0714*/ 	.short	0x0100
        /*0716*/ 	.byte	0x08
	.zero		1


	//   ....[104]....
        /*0718*/ 	.word	0x000008d0
        /*071c*/ 	.word	0x000000ff
        /*0720*/ 	.word	0x000001a0
        /*0724*/ 	.short	0x0100
        /*0726*/ 	.byte	0x08
	.zero		1


	//   ....[105]....
        /*0728*/ 	.word	0x000008e0
        /*072c*/ 	.word	0x000000ff
        /*0730*/ 	.word	0x00000360
        /*0734*/ 	.short	0x0100
        /*0736*/ 	.byte	0x08
	.zero		1


	//   ....[106]....
        /*0738*/ 	.word	0x000008f0
        /*073c*/ 	.word	0x000000ff
        /*0740*/ 	.word	0x000001a8
        /*0744*/ 	.short	0x0100
        /*0746*/ 	.byte	0x08
	.zero		1


	//   ....[107]....
        /*0748*/ 	.word	0x00000900
        /*074c*/ 	.word	0x000000ff
        /*0750*/ 	.word	0x00000368
        /*0754*/ 	.short	0x0100
        /*0756*/ 	.byte	0x08
	.zero		1


	//   ....[108]....
        /*0758*/ 	.word	0x00000910
        /*075c*/ 	.word	0x000000ff
        /*0760*/ 	.word	0x000001b0
        /*0764*/ 	.short	0x0100
        /*0766*/ 	.byte	0x08
	.zero		1


	//   ....[109]....
        /*0768*/ 	.word	0x00000920
        /*076c*/ 	.word	0x000000ff
        /*0770*/ 	.word	0x00000370
        /*0774*/ 	.short	0x0100
        /*0776*/ 	.byte	0x08
	.zero		1


	//   ....[110]....
        /*0778*/ 	.word	0x00000930
        /*077c*/ 	.word	0x000000ff
        /*0780*/ 	.word	0x000001b8
        /*0784*/ 	.short	0x0100
        /*0786*/ 	.byte	0x08
	.zero		1


	//   ....[111]....
        /*0788*/ 	.word	0x00000940
        /*078c*/ 	.word	0x000000ff
        /*0790*/ 	.word	0x00000378
        /*0794*/ 	.short	0x0100
        /*0796*/ 	.byte	0x08
	.zero		1


	//   ....[112]....
        /*0798*/ 	.word	0x00000e70
        /*079c*/ 	.word	0x000000ff
        /*07a0*/ 	.word	0x000003b0
        /*07a4*/ 	.short	0x0100
        /*07a6*/ 	.byte	0x08
	.zero		1


	//   ....[113]....
        /*07a8*/ 	.word	0x00000f10
        /*07ac*/ 	.word	0x000000ff
        /*07b0*/ 	.word	0x000003b8
        /*07b4*/ 	.short	0x0100
        /*07b6*/ 	.byte	0x08
	.zero		1


	//   ....[114]....
        /*07b8*/ 	.word	0x00000f80
        /*07bc*/ 	.word	0x000000ff
        /*07c0*/ 	.word	0x00000390
        /*07c4*/ 	.short	0x0100
        /*07c6*/ 	.byte	0x09
	.zero		1


	//   ....[115]....
        /*07c8*/ 	.word	0x00000f90
        /*07cc*/ 	.word	0x000000ff
        /*07d0*/ 	.word	0x00000398
        /*07d4*/ 	.short	0x0100
        /*07d6*/ 	.byte	0x09
	.zero		1


	//   ....[116]....
        /*07d8*/ 	.word	0x00000fa0
        /*07dc*/ 	.word	0x000000ff
        /*07e0*/ 	.word	0x000003a0
        /*07e4*/ 	.short	0x0100
        /*07e6*/ 	.byte	0x09
	.zero		1


	//   ....[117]....
        /*07e8*/ 	.word	0x00000fb0
        /*07ec*/ 	.word	0x000000ff
        /*07f0*/ 	.word	0x000003a8
        /*07f4*/ 	.short	0x0100
        /*07f6*/ 	.byte	0x09
	.zero		1


	//   ....[118]....
        /*07f8*/ 	.word	0x00001d90
        /*07fc*/ 	.word	0x000000ff
        /*0800*/ 	.word	0xfffffff8
        /*0804*/ 	.short	0x010a
        /*0806*/ 	.byte	0x0f
	.zero		1


	//   ....[119]....
        /*0808*/ 	.word	0x00002060
        /*080c*/ 	.word	0x000000ff
        /*0810*/ 	.word	0x00000000
        /*0814*/ 	.short	0x010a
        /*0816*/ 	.byte	0x06
	.zero		1


	//   ....[120]....
        /*0818*/ 	.word	0x000020a0
        /*081c*/ 	.word	0x000000ff
        /*0820*/ 	.word	0x00000000
        /*0824*/ 	.short	0x010a
        /*0826*/ 	.byte	0x06
	.zero		1


	//   ....[121]....
        /*0828*/ 	.word	0x000025c0
        /*082c*/ 	.word	0x000000ff
        /*0830*/ 	.word	0x00000000
        /*0834*/ 	.short	0x010a
        /*0836*/ 	.byte	0x09
	.zero		1


	//   ....[122]....
        /*0838*/ 	.word	0x00002600
        /*083c*/ 	.word	0x000000ff
        /*0840*/ 	.word	0x00000000
        /*0844*/ 	.short	0x010a
        /*0846*/ 	.byte	0x09
	.zero		1


	//   ....[123]....
        /*0848*/ 	.word	0x00002990
        /*084c*/ 	.word	0x00000013
        /*0850*/ 	.word	0x00000000
        /*0854*/ 	.short	0x0101
        /*0856*/ 	.byte	0x3f
	.zero		1


	//   ....[124]....
        /*0858*/ 	.word	0x00002d10
        /*085c*/ 	.word	0x00000011
        /*0860*/ 	.word	0x00000000
        /*0864*/ 	.short	0x0101
        /*0866*/ 	.byte	0x17
	.zero		1


	//   ....[125]....
        /*0868*/ 	.word	0x00002e20
        /*086c*/ 	.word	0x00000011
        /*0870*/ 	.word	0x00000000
        /*0874*/ 	.short	0x0101
        /*0876*/ 	.byte	0x3f
	.zero		1


	//   ....[126]....
        /*0878*/ 	.word	0x00002ee0
        /*087c*/ 	.word	0x000000ff
        /*0880*/ 	.word	0x00000008
        /*0884*/ 	.short	0x010a
        /*0886*/ 	.byte	0x0f
	.zero		1


	//   ....[127]....
        /*0888*/ 	.word	0x00005740
        /*088c*/ 	.word	0x00000004
        /*0890*/ 	.word	0x00000000
        /*0894*/ 	.short	0x0101
        /*0896*/ 	.byte	0x17
	.zero		1


	//   ....[128]....
        /*0898*/ 	.word	0x00006130
        /*089c*/ 	.word	0x00000013
        /*08a0*/ 	.word	0x000001c0
        /*08a4*/ 	.short	0x010a
        /*08a6*/ 	.byte	0x3f
	.zero		1


	//   ....[129]....
        /*08a8*/ 	.word	0x00006510
        /*08ac*/ 	.word	0x00000004
        /*08b0*/ 	.word	0x000003b8
        /*08b4*/ 	.short	0x0101
        /*08b6*/ 	.byte	0x3f
	.zero		1


	//   ....[130]....
        /*08b8*/ 	.word	0x00006c40
        /*08bc*/ 	.word	0x00000005
        /*08c0*/ 	.word	0x00000000
        /*08c4*/ 	.short	0x010a
        /*08c6*/ 	.byte	0x3f
	.zero		1


	//   ....[131]....
        /*08c8*/ 	.word	0x00006cc0
        /*08cc*/ 	.word	0x00000007
        /*08d0*/ 	.word	0x00000000
        /*08d4*/ 	.short	0x010a
        /*08d6*/ 	.byte	0x3f
	.zero		1


	//   ....[132]....
        /*08d8*/ 	.word	0x00006d50
        /*08dc*/ 	.word	0x00000006
        /*08e0*/ 	.word	0x00000000
        /*08e4*/ 	.short	0x010a
        /*08e6*/ 	.byte	0x3f
	.zero		1


	//   ....[133]....
        /*08e8*/ 	.word	0x00006de0
        /*08ec*/ 	.word	0x00000007
        /*08f0*/ 	.word	0x00000000
        /*08f4*/ 	.short	0x010a
        /*08f6*/ 	.byte	0x3f
	.zero		1


	//   ....[134]....
        /*08f8*/ 	.word	0x00006e70
        /*08fc*/ 	.word	0x00000006
        /*0900*/ 	.word	0x00000000
        /*0904*/ 	.short	0x010a
        /*0906*/ 	.byte	0x3f
	.zero		1


	//   ....[135]....
        /*0908*/ 	.word	0x00006f00
        /*090c*/ 	.word	0x00000007
        /*0910*/ 	.word	0x00000000
        /*0914*/ 	.short	0x010a
        /*0916*/ 	.byte	0x3f
	.zero		1


	//   ....[136]....
        /*0918*/ 	.word	0x00006f90
        /*091c*/ 	.word	0x00000006
        /*0920*/ 	.word	0x00000000
        /*0924*/ 	.short	0x010a
        /*0926*/ 	.byte	0x3f
	.zero		1


	//   ....[137]....
        /*0928*/ 	.word	0x00007020
        /*092c*/ 	.word	0x00000007
        /*0930*/ 	.word	0x00000000
        /*0934*/ 	.short	0x010a
        /*0936*/ 	.byte	0x3f
	.zero		1


	//   ....[138]....
        /*0938*/ 	.word	0x000070b0
        /*093c*/ 	.word	0x00000006
        /*0940*/ 	.word	0x00000000
        /*0944*/ 	.short	0x010a
        /*0946*/ 	.byte	0x3f
	.zero		1


	//   ....[139]....
        /*0948*/ 	.word	0x00007140
        /*094c*/ 	.word	0x00000007
        /*0950*/ 	.word	0x00000000
        /*0954*/ 	.short	0x010a
        /*0956*/ 	.byte	0x3f
	.zero		1


	//   ....[140]....
        /*0958*/ 	.word	0x000071d0
        /*095c*/ 	.word	0x00000006
        /*0960*/ 	.word	0x00000000
        /*0964*/ 	.short	0x010a
        /*0966*/ 	.byte	0x3f
	.zero		1


	//   ....[141]....
        /*0968*/ 	.word	0x00007260
        /*096c*/ 	.word	0x00000007
        /*0970*/ 	.word	0x00000000
        /*0974*/ 	.short	0x010a
        /*0976*/ 	.byte	0x3f
	.zero		1


	//   ....[142]....
        /*0978*/ 	.word	0x000072f0
        /*097c*/ 	.word	0x00000006
        /*0980*/ 	.word	0x00000000
        /*0984*/ 	.short	0x010a
        /*0986*/ 	.byte	0x3f
	.zero		1


	//   ....[143]....
        /*0988*/ 	.word	0x00007380
        /*098c*/ 	.word	0x00000007
        /*0990*/ 	.word	0x00000000
        /*0994*/ 	.short	0x010a
        /*0996*/ 	.byte	0x3f
	.zero		1


	//   ....[144]....
        /*0998*/ 	.word	0x00007410
        /*099c*/ 	.word	0x00000006
        /*09a0*/ 	.word	0x00000000
        /*09a4*/ 	.short	0x010a
        /*09a6*/ 	.byte	0x3f
	.zero		1


	//   ....[145]....
        /*09a8*/ 	.word	0x000074a0
        /*09ac*/ 	.word	0x00000007
        /*09b0*/ 	.word	0x00000000
        /*09b4*/ 	.short	0x010a
        /*09b6*/ 	.byte	0x3f
	.zero		1


	//   ....[146]....
        /*09b8*/ 	.word	0x00007530
        /*09bc*/ 	.word	0x00000006
        /*09c0*/ 	.word	0x00000000
        /*09c4*/ 	.short	0x010a
        /*09c6*/ 	.byte	0x3f
	.zero		1


	//   ....[147]....
        /*09c8*/ 	.word	0x000075c0
        /*09cc*/ 	.word	0x00000007
        /*09d0*/ 	.word	0x00000000
        /*09d4*/ 	.short	0x010a
        /*09d6*/ 	.byte	0x3f
	.zero		1


	//   ....[148]....
        /*09d8*/ 	.word	0x00007650
        /*09dc*/ 	.word	0x00000006
        /*09e0*/ 	.word	0x00000000
        /*09e4*/ 	.short	0x010a
        /*09e6*/ 	.byte	0x3f
	.zero		1


	//   ....[149]....
        /*09e8*/ 	.word	0x000076e0
        /*09ec*/ 	.word	0x00000007
        /*09f0*/ 	.word	0x00000000
        /*09f4*/ 	.short	0x010a
        /*09f6*/ 	.byte	0x3f
	.zero		1


	//   ....[150]....
        /*09f8*/ 	.word	0x00007770
        /*09fc*/ 	.word	0x00000006
        /*0a00*/ 	.word	0x00000000
        /*0a04*/ 	.short	0x010a
        /*0a06*/ 	.byte	0x3f
	.zero		1


	//   ....[151]....
        /*0a08*/ 	.word	0x00007800
        /*0a0c*/ 	.word	0x00000007
        /*0a10*/ 	.word	0x00000000
        /*0a14*/ 	.short	0x010a
        /*0a16*/ 	.byte	0x3f
	.zero		1


	//   ....[152]....
        /*0a18*/ 	.word	0x00007890
        /*0a1c*/ 	.word	0x00000006
        /*0a20*/ 	.word	0x00000000
        /*0a24*/ 	.short	0x010a
        /*0a26*/ 	.byte	0x3f
	.zero		1


	//   ....[153]....
        /*0a28*/ 	.word	0x00007920
        /*0a2c*/ 	.word	0x00000007
        /*0a30*/ 	.word	0x00000000
        /*0a34*/ 	.short	0x010a
        /*0a36*/ 	.byte	0x3f
	.zero		1


	//   ....[154]....
        /*0a38*/ 	.word	0x000079b0
        /*0a3c*/ 	.word	0x00000006
        /*0a40*/ 	.word	0x00000000
        /*0a44*/ 	.short	0x010a
        /*0a46*/ 	.byte	0x3f
	.zero		1


	//   ....[155]....
        /*0a48*/ 	.word	0x00007a40
        /*0a4c*/ 	.word	0x00000007
        /*0a50*/ 	.word	0x00000000
        /*0a54*/ 	.short	0x010a
        /*0a56*/ 	.byte	0x3f
	.zero		1


	//   ....[156]....
        /*0a58*/ 	.word	0x00007ad0
        /*0a5c*/ 	.word	0x00000006
        /*0a60*/ 	.word	0x00000000
        /*0a64*/ 	.short	0x010a
        /*0a66*/ 	.byte	0x3f
	.zero		1


	//   ....[157]....
        /*0a68*/ 	.word	0x00007b60
        /*0a6c*/ 	.word	0x00000007
        /*0a70*/ 	.word	0x00000000
        /*0a74*/ 	.short	0x010a
        /*0a76*/ 	.byte	0x3f
	.zero		1


	//   ....[158]....
        /*0a78*/ 	.word	0x00007bf0
        /*0a7c*/ 	.word	0x00000006
        /*0a80*/ 	.word	0x00000000
        /*0a84*/ 	.short	0x010a
        /*0a86*/ 	.byte	0x3f
	.zero		1


	//   ....[159]....
        /*0a88*/ 	.word	0x00007c80
        /*0a8c*/ 	.word	0x00000007
        /*0a90*/ 	.word	0x00000000
        /*0a94*/ 	.short	0x010a
        /*0a96*/ 	.byte	0x3f
	.zero		1


	//   ....[160]....
        /*0a98*/ 	.word	0x00007d10
        /*0a9c*/ 	.word	0x00000006
        /*0aa0*/ 	.word	0x00000000
        /*0aa4*/ 	.short	0x010a
        /*0aa6*/ 	.byte	0x3f
	.zero		1


	//   ....[161]....
        /*0aa8*/ 	.word	0x00007da0
        /*0aac*/ 	.word	0x00000007
        /*0ab0*/ 	.word	0x00000000
        /*0ab4*/ 	.short	0x010a
        /*0ab6*/ 	.byte	0x3f
	.zero		1


	//   ....[162]....
        /*0ab8*/ 	.word	0x00007e30
        /*0abc*/ 	.word	0x00000006
        /*0ac0*/ 	.word	0x00000000
        /*0ac4*/ 	.short	0x010a
        /*0ac6*/ 	.byte	0x3f
	.zero		1


	//   ....[163]....
        /*0ac8*/ 	.word	0x00007ec0
        /*0acc*/ 	.word	0x00000007
        /*0ad0*/ 	.word	0x00000000
        /*0ad4*/ 	.short	0x010a
        /*0ad6*/ 	.byte	0x3f
	.zero		1


	//   ....[164]....
        /*0ad8*/ 	.word	0x00007f50
        /*0adc*/ 	.word	0x00000006
        /*0ae0*/ 	.word	0x00000000
        /*0ae4*/ 	.short	0x010a
        /*0ae6*/ 	.byte	0x3f
	.zero		1


	//   ....[165]....
        /*0ae8*/ 	.word	0x00007fe0
        /*0aec*/ 	.word	0x00000007
        /*0af0*/ 	.word	0x00000000
        /*0af4*/ 	.short	0x010a
        /*0af6*/ 	.byte	0x3f
	.zero		1


	//   ....[166]....
        /*0af8*/ 	.word	0x00008070
        /*0afc*/ 	.word	0x00000006
        /*0b00*/ 	.word	0x00000000
        /*0b04*/ 	.short	0x010a
        /*0b06*/ 	.byte	0x3f
	.zero		1


	//   ....[167]....
        /*0b08*/ 	.word	0x00008100
        /*0b0c*/ 	.word	0x00000007
        /*0b10*/ 	.word	0x00000000
        /*0b14*/ 	.short	0x010a
        /*0b16*/ 	.byte	0x3f
	.zero		1


	//   ....[168]....
        /*0b18*/ 	.word	0x00008190
        /*0b1c*/ 	.word	0x00000006
        /*0b20*/ 	.word	0x00000000
        /*0b24*/ 	.short	0x010a
        /*0b26*/ 	.byte	0x3f
	.zero		1


	//   ....[169]....
        /*0b28*/ 	.word	0x00008220
        /*0b2c*/ 	.word	0x00000007
        /*0b30*/ 	.word	0x00000000
        /*0b34*/ 	.short	0x010a
        /*0b36*/ 	.byte	0x3f
	.zero		1


	//   ....[170]....
        /*0b38*/ 	.word	0x000082b0
        /*0b3c*/ 	.word	0x00000006
        /*0b40*/ 	.word	0x00000000
        /*0b44*/ 	.short	0x010a
        /*0b46*/ 	.byte	0x3f
	.zero		1


	//   ....[171]....
        /*0b48*/ 	.word	0x00008340
        /*0b4c*/ 	.word	0x00000007
        /*0b50*/ 	.word	0x00000000
        /*0b54*/ 	.short	0x010a
        /*0b56*/ 	.byte	0x3f
	.zero		1


	//   ....[172]....
        /*0b58*/ 	.word	0x000083d0
        /*0b5c*/ 	.word	0x00000006
        /*0b60*/ 	.word	0x00000000
        /*0b64*/ 	.short	0x010a
        /*0b66*/ 	.byte	0x3f
	.zero		1


	//   ....[173]....
        /*0b68*/ 	.word	0x00008460
        /*0b6c*/ 	.word	0x00000007
        /*0b70*/ 	.word	0x00000000
        /*0b74*/ 	.short	0x010a
        /*0b76*/ 	.byte	0x3f
	.zero		1


	//   ....[174]....
        /*0b78*/ 	.word	0x000084f0
        /*0b7c*/ 	.word	0x00000006
        /*0b80*/ 	.word	0x00000000
        /*0b84*/ 	.short	0x010a
        /*0b86*/ 	.byte	0x3f
	.zero		1


	//   ....[175]....
        /*0b88*/ 	.word	0x00008580
        /*0b8c*/ 	.word	0x00000007
        /*0b90*/ 	.word	0x00000000
        /*0b94*/ 	.short	0x010a
        /*0b96*/ 	.byte	0x3f
	.zero		1


	//   ....[176]....
        /*0b98*/ 	.word	0x00008610
        /*0b9c*/ 	.word	0x00000006
        /*0ba0*/ 	.word	0x00000000
        /*0ba4*/ 	.short	0x010a
        /*0ba6*/ 	.byte	0x3f
	.zero		1


	//   ....[177]....
        /*0ba8*/ 	.word	0x000086a0
        /*0bac*/ 	.word	0x00000007
        /*0bb0*/ 	.word	0x00000000
        /*0bb4*/ 	.short	0x010a
        /*0bb6*/ 	.byte	0x3f
	.zero		1


	//   ....[178]....
        /*0bb8*/ 	.word	0x00008730
        /*0bbc*/ 	.word	0x00000006
        /*0bc0*/ 	.word	0x00000000
        /*0bc4*/ 	.short	0x010a
        /*0bc6*/ 	.byte	0x3f
	.zero		1


	//   ....[179]....
        /*0bc8*/ 	.word	0x000087c0
        /*0bcc*/ 	.word	0x00000007
        /*0bd0*/ 	.word	0x00000000
        /*0bd4*/ 	.short	0x010a
        /*0bd6*/ 	.byte	0x3f
	.zero		1


	//   ....[180]....
        /*0bd8*/ 	.word	0x00008850
        /*0bdc*/ 	.word	0x00000006
        /*0be0*/ 	.word	0x00000000
        /*0be4*/ 	.short	0x010a
        /*0be6*/ 	.byte	0x3f
	.zero		1


	//   ....[181]....
        /*0be8*/ 	.word	0x000088e0
        /*0bec*/ 	.word	0x00000007
        /*0bf0*/ 	.word	0x00000000
        /*0bf4*/ 	.short	0x010a
        /*0bf6*/ 	.byte	0x3f
	.zero		1


	//   ....[182]....
        /*0bf8*/ 	.word	0x00008970
        /*0bfc*/ 	.word	0x00000006
        /*0c00*/ 	.word	0x00000000
        /*0c04*/ 	.short	0x010a
        /*0c06*/ 	.byte	0x3f
	.zero		1


	//   ....[183]....
        /*0c08*/ 	.word	0x00008a00
        /*0c0c*/ 	.word	0x00000007
        /*0c10*/ 	.word	0x00000000
        /*0c14*/ 	.short	0x010a
        /*0c16*/ 	.byte	0x3f
	.zero		1


	//   ....[184]....
        /*0c18*/ 	.word	0x00008a90
        /*0c1c*/ 	.word	0x00000006
        /*0c20*/ 	.word	0x00000000
        /*0c24*/ 	.short	0x010a
        /*0c26*/ 	.byte	0x3f
	.zero		1


	//   ....[185]....
        /*0c28*/ 	.word	0x00008b20
        /*0c2c*/ 	.word	0x00000003
        /*0c30*/ 	.word	0x00000000
        /*0c34*/ 	.short	0x010a
        /*0c36*/ 	.byte	0x3f
	.zero		1


	//   ....[186]....
        /*0c38*/ 	.word	0x00008b90
        /*0c3c*/ 	.word	0x00000011
        /*0c40*/ 	.word	0xfffffff8
        /*0c44*/ 	.short	0x010a
        /*0c46*/ 	.byte	0x3f
	.zero		1


	//   ....[187]....
        /*0c48*/ 	.word	0x00008bf0
        /*0c4c*/ 	.word	0x00000011
        /*0c50*/ 	.word	0x00000000
        /*0c54*/ 	.short	0x010a
        /*0c56*/ 	.byte	0x3f
	.zero		1


	//   ....[188]....
        /*0c58*/ 	.word	0x00008c50
        /*0c5c*/ 	.word	0x00000013
        /*0c60*/ 	.word	0x00000000
        /*0c64*/ 	.short	0x010a
        /*0c66*/ 	.byte	0x3f
	.zero		1


	//   ....[189]....
        /*0c68*/ 	.word	0x00008cb0
        /*0c6c*/ 	.word	0x00000011
        /*0c70*/ 	.word	0x00000008
        /*0c74*/ 	.short	0x010a
        /*0c76*/ 	.byte	0x3f
	.zero		1


	//   ....[190]....
        /*0c78*/ 	.word	0x00008d80
        /*0c7c*/ 	.word	0x00000013
        /*0c80*/ 	.word	0x000001c0
        /*0c84*/ 	.short	0x010a
        /*0c86*/ 	.byte	0x3f
	.zero		1


	//   ....[191]....
        /*0c88*/ 	.word	0x00008e60
        /*0c8c*/ 	.word	0x00000005
        /*0c90*/ 	.word	0x00000000
        /*0c94*/ 	.short	0x010a
        /*0c96*/ 	.byte	0x3f
	.zero		1


	//   ....[192]....
        /*0c98*/ 	.word	0x00008eb0
        /*0c9c*/ 	.word	0x00000007
        /*0ca0*/ 	.word	0x00000000
        /*0ca4*/ 	.short	0x010a
        /*0ca6*/ 	.byte	0x3f
	.zero		1


	//   ....[193]....
        /*0ca8*/ 	.word	0x00008f00
        /*0cac*/ 	.word	0x00000006
        /*0cb0*/ 	.word	0x00000000
        /*0cb4*/ 	.short	0x010a
        /*0cb6*/ 	.byte	0x3f
	.zero		1


	//   ....[194]....
        /*0cb8*/ 	.word	0x00008f50
        /*0cbc*/ 	.word	0x00000007
        /*0cc0*/ 	.word	0x00000000
        /*0cc4*/ 	.short	0x010a
        /*0cc6*/ 	.byte	0x3f
	.zero		1


	//   ....[195]....
        /*0cc8*/ 	.word	0x00008fa0
        /*0ccc*/ 	.word	0x00000006
        /*0cd0*/ 	.word	0x00000000
        /*0cd4*/ 	.short	0x010a
        /*0cd6*/ 	.byte	0x3f
	.zero		1


	//   ....[196]....
        /*0cd8*/ 	.word	0x00008ff0
        /*0cdc*/ 	.word	0x00000007
        /*0ce0*/ 	.word	0x00000000
        /*0ce4*/ 	.short	0x010a
        /*0ce6*/ 	.byte	0x3f
	.zero		1


	//   ....[197]....
        /*0ce8*/ 	.word	0x00009040
        /*0cec*/ 	.word	0x00000006
        /*0cf0*/ 	.word	0x00000000
        /*0cf4*/ 	.short	0x010a
        /*0cf6*/ 	.byte	0x3f
	.zero		1


	//   ....[198]....
        /*0cf8*/ 	.word	0x00009090
        /*0cfc*/ 	.word	0x00000007
        /*0d00*/ 	.word	0x00000000
        /*0d04*/ 	.short	0x010a
        /*0d06*/ 	.byte	0x3f
	.zero		1


	//   ....[199]....
        /*0d08*/ 	.word	0x000090e0
        /*0d0c*/ 	.word	0x00000006
        /*0d10*/ 	.word	0x00000000
        /*0d14*/ 	.short	0x010a
        /*0d16*/ 	.byte	0x3f
	.zero		1


	//   ....[200]....
        /*0d18*/ 	.word	0x00009130
        /*0d1c*/ 	.word	0x00000007
        /*0d20*/ 	.word	0x00000000
        /*0d24*/ 	.short	0x010a
        /*0d26*/ 	.byte	0x3f
	.zero		1


	//   ....[201]....
        /*0d28*/ 	.word	0x00009180
        /*0d2c*/ 	.word	0x00000006
        /*0d30*/ 	.word	0x00000000
        /*0d34*/ 	.short	0x010a
        /*0d36*/ 	.byte	0x3f
	.zero		1


	//   ....[202]....
        /*0d38*/ 	.word	0x000091d0
        /*0d3c*/ 	.word	0x00000007
        /*0d40*/ 	.word	0x00000000
        /*0d44*/ 	.short	0x010a
        /*0d46*/ 	.byte	0x3f
	.zero		1


	//   ....[203]....
        /*0d48*/ 	.word	0x00009220
        /*0d4c*/ 	.word	0x00000006
        /*0d50*/ 	.word	0x00000000
        /*0d54*/ 	.short	0x010a
        /*0d56*/ 	.byte	0x3f
	.zero		1


	//   ....[204]....
        /*0d58*/ 	.word	0x00009270
        /*0d5c*/ 	.word	0x00000007
        /*0d60*/ 	.word	0x00000000
        /*0d64*/ 	.short	0x010a
        /*0d66*/ 	.byte	0x3f
	.zero		1


	//   ....[205]....
        /*0d68*/ 	.word	0x000092c0
        /*0d6c*/ 	.word	0x00000006
        /*0d70*/ 	.word	0x00000000
        /*0d74*/ 	.short	0x010a
        /*0d76*/ 	.byte	0x3f
	.zero		1


	//   ....[206]....
        /*0d78*/ 	.word	0x00009310
        /*0d7c*/ 	.word	0x00000007
        /*0d80*/ 	.word	0x00000000
        /*0d84*/ 	.short	0x010a
        /*0d86*/ 	.byte	0x3f
	.zero		1


	//   ....[207]....
        /*0d88*/ 	.word	0x00009360
        /*0d8c*/ 	.word	0x00000006
        /*0d90*/ 	.word	0x00000000
        /*0d94*/ 	.short	0x010a
        /*0d96*/ 	.byte	0x3f
	.zero		1


	//   ....[208]....
        /*0d98*/ 	.word	0x000093b0
        /*0d9c*/ 	.word	0x00000007
        /*0da0*/ 	.word	0x00000000
        /*0da4*/ 	.short	0x010a
        /*0da6*/ 	.byte	0x3f
	.zero		1


	//   ....[209]....
        /*0da8*/ 	.word	0x00009400
        /*0dac*/ 	.word	0x00000006
        /*0db0*/ 	.word	0x00000000
        /*0db4*/ 	.short	0x010a
        /*0db6*/ 	.byte	0x3f
	.zero		1


	//   ....[210]....
        /*0db8*/ 	.word	0x00009450
        /*0dbc*/ 	.word	0x00000007
        /*0dc0*/ 	.word	0x00000000
        /*0dc4*/ 	.short	0x010a
        /*0dc6*/ 	.byte	0x3f
	.zero		1


	//   ....[211]....
        /*0dc8*/ 	.word	0x000094a0
        /*0dcc*/ 	.word	0x00000006
        /*0dd0*/ 	.word	0x00000000
        /*0dd4*/ 	.short	0x010a
        /*0dd6*/ 	.byte	0x3f
	.zero		1


	//   ....[212]....
        /*0dd8*/ 	.word	0x000094f0
        /*0ddc*/ 	.word	0x00000007
        /*0de0*/ 	.word	0x00000000
        /*0de4*/ 	.short	0x010a
        /*0de6*/ 	.byte	0x3f
	.zero		1


	//   ....[213]....
        /*0de8*/ 	.word	0x00009540
        /*0dec*/ 	.word	0x00000006
        /*0df0*/ 	.word	0x00000000
        /*0df4*/ 	.short	0x010a
        /*0df6*/ 	.byte	0x3f
	.zero		1


	//   ....[214]....
        /*0df8*/ 	.word	0x00009590
        /*0dfc*/ 	.word	0x00000007
        /*0e00*/ 	.word	0x00000000
        /*0e04*/ 	.short	0x010a
        /*0e06*/ 	.byte	0x3f
	.zero		1


	//   ....[215]....
        /*0e08*/ 	.word	0x000095e0
        /*0e0c*/ 	.word	0x00000006
        /*0e10*/ 	.word	0x00000000
        /*0e14*/ 	.short	0x010a
        /*0e16*/ 	.byte	0x3f
	.zero		1


	//   ....[216]....
        /*0e18*/ 	.word	0x00009630
        /*0e1c*/ 	.word	0x00000007
        /*0e20*/ 	.word	0x00000000
        /*0e24*/ 	.short	0x010a
        /*0e26*/ 	.byte	0x3f
	.zero		1


	//   ....[217]....
        /*0e28*/ 	.word	0x00009680
        /*0e2c*/ 	.word	0x00000006
        /*0e30*/ 	.word	0x00000000
        /*0e34*/ 	.short	0x010a
        /*0e36*/ 	.byte	0x3f
	.zero		1


	//   ....[218]....
        /*0e38*/ 	.word	0x000096d0
        /*0e3c*/ 	.word	0x00000007
        /*0e40*/ 	.word	0x00000000
        /*0e44*/ 	.short	0x010a
        /*0e46*/ 	.byte	0x3f
	.zero		1


	//   ....[219]....
        /*0e48*/ 	.word	0x00009720
        /*0e4c*/ 	.word	0x00000006
        /*0e50*/ 	.word	0x00000000
        /*0e54*/ 	.short	0x010a
        /*0e56*/ 	.byte	0x3f
	.zero		1


	//   ....[220]....
        /*0e58*/ 	.word	0x00009770
        /*0e5c*/ 	.word	0x00000007
        /*0e60*/ 	.word	0x00000000
        /*0e64*/ 	.short	0x010a
        /*0e66*/ 	.byte	0x3f
	.zero		1


	//   ....[221]....
        /*0e68*/ 	.word	0x000097c0
        /*0e6c*/ 	.word	0x00000006
        /*0e70*/ 	.word	0x00000000
        /*0e74*/ 	.short	0x010a
        /*0e76*/ 	.byte	0x3f
	.zero		1


	//   ....[222]....
        /*0e78*/ 	.word	0x00009810
        /*0e7c*/ 	.word	0x00000007
        /*0e80*/ 	.word	0x00000000
        /*0e84*/ 	.short	0x010a
        /*0e86*/ 	.byte	0x3f
	.zero		1


	//   ....[223]....
        /*0e88*/ 	.word	0x00009860
        /*0e8c*/ 	.word	0x00000006
        /*0e90*/ 	.word	0x00000000
        /*0e94*/ 	.short	0x010a
        /*0e96*/ 	.byte	0x3f
	.zero		1


	//   ....[224]....
        /*0e98*/ 	.word	0x000098b0
        /*0e9c*/ 	.word	0x00000007
        /*0ea0*/ 	.word	0x00000000
        /*0ea4*/ 	.short	0x010a
        /*0ea6*/ 	.byte	0x3f
	.zero		1


	//   ....[225]....
        /*0ea8*/ 	.word	0x00009900
        /*0eac*/ 	.word	0x00000006
        /*0eb0*/ 	.word	0x00000000
        /*0eb4*/ 	.short	0x010a
        /*0eb6*/ 	.byte	0x3f
	.zero		1


	//   ....[226]....
        /*0eb8*/ 	.word	0x00009950
        /*0ebc*/ 	.word	0x00000007
        /*0ec0*/ 	.word	0x00000000
        /*0ec4*/ 	.short	0x010a
        /*0ec6*/ 	.byte	0x3f
	.zero		1


	//   ....[227]....
        /*0ec8*/ 	.word	0x000099a0
        /*0ecc*/ 	.word	0x00000006
        /*0ed0*/ 	.word	0x00000000
        /*0ed4*/ 	.short	0x010a
        /*0ed6*/ 	.byte	0x3f
	.zero		1


	//   ....[228]....
        /*0ed8*/ 	.word	0x000099f0
        /*0edc*/ 	.word	0x00000007
        /*0ee0*/ 	.word	0x00000000
        /*0ee4*/ 	.short	0x010a
        /*0ee6*/ 	.byte	0x3f
	.zero		1


	//   ....[229]....
        /*0ee8*/ 	.word	0x00009a40
        /*0eec*/ 	.word	0x00000006
        /*0ef0*/ 	.word	0x00000000
        /*0ef4*/ 	.short	0x010a
        /*0ef6*/ 	.byte	0x3f
	.zero		1


	//   ....[230]....
        /*0ef8*/ 	.word	0x00009a90
        /*0efc*/ 	.word	0x00000007
        /*0f00*/ 	.word	0x00000000
        /*0f04*/ 	.short	0x010a
        /*0f06*/ 	.byte	0x3f
	.zero		1


	//   ....[231]....
        /*0f08*/ 	.word	0x00009ae0
        /*0f0c*/ 	.word	0x00000006
        /*0f10*/ 	.word	0x00000000
        /*0f14*/ 	.short	0x010a
        /*0f16*/ 	.byte	0x3f
	.zero		1


	//   ....[232]....
        /*0f18*/ 	.word	0x00009b30
        /*0f1c*/ 	.word	0x00000007
        /*0f20*/ 	.word	0x00000000
        /*0f24*/ 	.short	0x010a
        /*0f26*/ 	.byte	0x3f
	.zero		1


	//   ....[233]....
        /*0f28*/ 	.word	0x00009b80
        /*0f2c*/ 	.word	0x00000006
        /*0f30*/ 	.word	0x00000000
        /*0f34*/ 	.short	0x010a
        /*0f36*/ 	.byte	0x3f
	.zero		1


	//   ....[234]....
        /*0f38*/ 	.word	0x00009bd0
        /*0f3c*/ 	.word	0x00000007
        /*0f40*/ 	.word	0x00000000
        /*0f44*/ 	.short	0x010a
        /*0f46*/ 	.byte	0x3f
	.zero		1


	//   ....[235]....
        /*0f48*/ 	.word	0x00009c20
        /*0f4c*/ 	.word	0x00000006
        /*0f50*/ 	.word	0x00000000
        /*0f54*/ 	.short	0x010a
        /*0f56*/ 	.byte	0x3f
	.zero		1


	//   ....[236]....
        /*0f58*/ 	.word	0x00009c70
        /*0f5c*/ 	.word	0x00000007
        /*0f60*/ 	.word	0x00000000
        /*0f64*/ 	.short	0x010a
        /*0f66*/ 	.byte	0x3f
	.zero		1


	//   ....[237]....
        /*0f68*/ 	.word	0x00009cc0
        /*0f6c*/ 	.word	0x00000006
        /*0f70*/ 	.word	0x00000000
        /*0f74*/ 	.short	0x010a
        /*0f76*/ 	.byte	0x3f
	.zero		1


	//   ....[238]....
        /*0f78*/ 	.word	0x00009d10
        /*0f7c*/ 	.word	0x00000007
        /*0f80*/ 	.word	0x00000000
        /*0f84*/ 	.short	0x010a
        /*0f86*/ 	.byte	0x3f
	.zero		1


	//   ....[239]....
        /*0f88*/ 	.word	0x00009d60
        /*0f8c*/ 	.word	0x00000006
        /*0f90*/ 	.word	0x00000000
        /*0f94*/ 	.short	0x010a
        /*0f96*/ 	.byte	0x3f
	.zero		1


	//   ....[240]....
        /*0f98*/ 	.word	0x00009db0
        /*0f9c*/ 	.word	0x00000007
        /*0fa0*/ 	.word	0x00000000
        /*0fa4*/ 	.short	0x010a
        /*0fa6*/ 	.byte	0x3f
	.zero		1


	//   ....[241]....
        /*0fa8*/ 	.word	0x00009e00
        /*0fac*/ 	.word	0x00000006
        /*0fb0*/ 	.word	0x00000000
        /*0fb4*/ 	.short	0x010a
        /*0fb6*/ 	.byte	0x3f
	.zero		1


	//   ....[242]....
        /*0fb8*/ 	.word	0x00009e50
        /*0fbc*/ 	.word	0x00000007
        /*0fc0*/ 	.word	0x00000000
        /*0fc4*/ 	.short	0x010a
        /*0fc6*/ 	.byte	0x3f
	.zero		1


	//   ....[243]....
        /*0fc8*/ 	.word	0x00009ea0
        /*0fcc*/ 	.word	0x00000006
        /*0fd0*/ 	.word	0x00000000
        /*0fd4*/ 	.short	0x010a
        /*0fd6*/ 	.byte	0x3f
	.zero		1


	//   ....[244]....
        /*0fd8*/ 	.word	0x00009ef0
        /*0fdc*/ 	.word	0x00000007
        /*0fe0*/ 	.word	0x00000000
        /*0fe4*/ 	.short	0x010a
        /*0fe6*/ 	.byte	0x3f
	.zero		1


	//   ....[245]....
        /*0fe8*/ 	.word	0x00009f40
        /*0fec*/ 	.word	0x00000006
        /*0ff0*/ 	.word	0x00000000
        /*0ff4*/ 	.short	0x010a
        /*0ff6*/ 	.byte	0x3f
	.zero		1


	//----- nvinfo : EIATTR_NUM_MBARRIERS
	.align		4
.L_28:
        /*0ff8*/ 	.byte	0x03, 0x38
        /*0ffa*/ 	.short	0x0076


	//----- nvinfo : EIATTR_EXIT_INSTR_OFFSETS
	.align		4
        /*0ffc*/ 	.byte	0x04, 0x1c
        /*0ffe*/ 	.short	(.L_30 - .L_29)


	//   ....[0]....
.L_29:
        /*1000*/ 	.word	0x00001a50


	//   ....[1]....
        /*1004*/ 	.word	0x00001ab0


	//   ....[2]....
        /*1008*/ 	.word	0x00005d50


	//   ....[3]....
        /*100c*/ 	.word	0x00005d80


	//   ....[4]....
        /*1010*/ 	.word	0x00008b70


	//----- nvinfo : EIATTR_MAX_THREADS
	.align		4
.L_30:
        /*1014*/ 	.byte	0x04, 0x05
        /*1016*/ 	.short	(.L_32 - .L_31)
.L_31:
        /*1018*/ 	.word	0x00000180
        /*101c*/ 	.word	0x00000001
        /*1020*/ 	.word	0x00000001


	//----- nvinfo : EIATTR_CRS_STACK_SIZE
	.align		4
.L_32:
        /*1024*/ 	.byte	0x04, 0x1e
        /*1026*/ 	.short	(.L_34 - .L_33)
.L_33:
        /*1028*/ 	.word	0x00000000


	//----- nvinfo : EIATTR_CBANK_PARAM_SIZE
	.align		4
.L_34:
        /*102c*/ 	.byte	0x03, 0x19
        /*102e*/ 	.short	0x0470


	//----- nvinfo : EIATTR_PARAM_CBANK
	.align		4
        /*1030*/ 	.byte	0x04, 0x0a
        /*1032*/ 	.short	(.L_36 - .L_35)
	.align		4
.L_35:
        /*1034*/ 	.word	index@(.nv.constant0._ZN7cutlass13device_kernelINS_4gemm6kernel13GemmUniversalIN4cute5tupleIJiiiiEEENS1_10collective13CollectiveMmaINS1_37MainloopSm90TmaGmmaWarpSpecializedFP8ILi56ENS5_IJNS4_1CILi2EEENSA_ILi4EEENSA_ILi1EEEEEENS1_32KernelTmaWarpSpecializedPingpongEEENS5_IJNSA_ILi64EEESH_NSA_ILi32EEEEEENS_12float_e4m3_tENS5_IJlSD_lEEESK_SL_NS4_8TiledMMAINS4_8MMA_AtomIJNS4_4SM904GMMA30MMA_64x64x32_F32E4M3E4M3_SS_TNILNSP_7ScaleInE1ELSR_1EEEEEENS4_6LayoutINS5_IJSD_SD_SD_EEENS5_IJNSA_ILi0EEESW_SW_EEEEENS5_IJNS4_10UnderscoreESZ_SZ_EEEEENS4_23SM90_TMA_LOAD_MULTICASTENS4_14ComposedLayoutINS4_7SwizzleILi1ELi4ELi3EEENS4_18smem_ptr_flag_bitsILi8EEENSU_INS5_IJNSA_ILi8EEESI_EEENS5_IJSI_SD_EEEEEEEvNS4_8identityES12_S1C_vS1D_EENS_8epilogue10collective6detail29Sm90TmaWarpSpecializedAdapterINS1G_15DefaultEpilogueISK_SL_SL_NS1F_6thread17LinearCombinationISK_Li1EffLNS1K_9ScaleType4KindE0ELNS_15FloatRoundStyleE2ESK_EENS1_15EpilogueDefaultEEEEEvvEEEEvNT_6ParamsE)
        /*1038*/ 	.short	0x0210
        /*103a*/ 	.short	0x0470


	//----- nvinfo : EIATTR_SW_WAR
	.align		4
.L_36:
        /*103c*/ 	.byte	0x04, 0x36
        /*103e*/ 	.short	(.L_38 - .L_37)
.L_37:
        /*1040*/ 	.word	0x00000008
.L_38:


//--------------------- .nv.callgraph             --------------------------
	.section	.nv.callgraph,"",@"SHT_CUDA_CALLGRAPH"
	.align	4
	.sectionentsize	8
	.align		4
        /*0000*/ 	.word	0x00000000
	.align		4
        /*0004*/ 	.word	0xffffffff
	.align		4
        /*0008*/ 	.word	0x00000000
	.align		4
        /*000c*/ 	.word	0xfffffffe
	.align		4
        /*0010*/ 	.word	0x00000000
	.align		4
        /*0014*/ 	.word	0xfffffffd
	.align		4
        /*0018*/ 	.word	0x00000000
	.align		4
        /*001c*/ 	.word	0xfffffffc


//--------------------- .nv.constant4             --------------------------
	.section	.nv.constant4,"a",@progbits
	.align	8
	.align		8
.nv.constant4:
        /*0000*/ 	.dword	_ZN40_INTERNAL_0957662f_4_k_cu_2b43c82a_197944cuda3std3__45__cpo5beginE
	.align		8
        /*0008*/ 	.dword	_ZN40_INTERNAL_0957662f_4_k_cu_2b43c82a_197944cuda3std3__45__cpo3endE
	.align		8
        /*0010*/ 	.dword	_ZN40_INTERNAL_0957662f_4_k_cu_2b43c82a_197944cuda3std3__45__cpo6cbeginE
	.align		8
        /*0018*/ 	.dword	_ZN40_INTERNAL_0957662f_4_k_cu_2b43c82a_197944cuda3std3__45__cpo4cendE
	.align		8
        /*0020*/ 	.dword	_ZN40_INTERNAL_0957662f_4_k_cu_2b43c82a_197944cuda3std3__442_GLOBAL__N__0957662f_4_k_cu_2b43c82a_197946ignoreE
	.align		8
        /*0028*/ 	.dword	_ZN40_INTERNAL_0957662f_4_k_cu_2b43c82a_197944cuda3std3__419piecewise_constructE
	.align		8
        /*0030*/ 	.dword	_ZN40_INTERNAL_0957662f_4_k_cu_2b43c82a_197944cuda3std3__48in_placeE
	.align		8
        /*0038*/ 	.dword	_ZN40_INTERNAL_0957662f_4_k_cu_2b43c82a_197944cuda3std6ranges3__45__cpo4swapE
	.align		8
        /*0040*/ 	.dword	_ZN40_INTERNAL_0957662f_4_k_cu_2b43c82a_197944cuda3std6ranges3__45__cpo9iter_moveE
	.align		8
        /*0048*/ 	.dword	_ZN40_INTERNAL_0957662f_4_k_cu_2b43c82a_197944cute7productE
	.align		8
        /*0050*/ 	.dword	_ZN40_INTERNAL_0957662f_4_k_cu_2b43c82a_197944cute1_E


//--------------------- .text._ZN7cutlass13device_kernelINS_4gemm6kernel13GemmUniversalIN4cute5tupleIJiiiiEEENS1_10collective13CollectiveMmaINS1_37MainloopSm90TmaGmmaWarpSpecializedFP8ILi56ENS5_IJNS4_1CILi2EEENSA_ILi4EEENSA_ILi1EEEEEENS1_32KernelTmaWarpSpecializedPingpongEEENS5_IJNSA_ILi64EEESH_NSA_ILi32EEEEEENS_12float_e4m3_tENS5_IJlSD_lEEESK_SL_NS4_8TiledMMAINS4_8MMA_AtomIJNS4_4SM904GMMA30MMA_64x64x32_F32E4M3E4M3_SS_TNILNSP_7ScaleInE1ELSR_1EEEEEENS4_6LayoutINS5_IJSD_SD_SD_EEENS5_IJNSA_ILi0EEESW_SW_EEEEENS5_IJNS4_10UnderscoreESZ_SZ_EEEEENS4_23SM90_TMA_LOAD_MULTICASTENS4_14ComposedLayoutINS4_7SwizzleILi1ELi4ELi3EEENS4_18smem_ptr_flag_bitsILi8EEENSU_INS5_IJNSA_ILi8EEESI_EEENS5_IJSI_SD_EEEEEEEvNS4_8identityES12_S1C_vS1D_EENS_8epilogue10collective6detail29Sm90TmaWarpSpecializedAdapterINS1G_15DefaultEpilogueISK_SL_SL_NS1F_6thread17LinearCombinationISK_Li1EffLNS1K_9ScaleType4KindE0ELNS_15FloatRoundStyleE2ESK_EENS1_15EpilogueDefaultEEEEEvvEEEEvNT_6ParamsE --------------------------
	.section	.text._ZN7cutlass13device_kernelINS_4gemm6kernel13GemmUniversalIN4cute5tupleIJiiiiEEENS1_10collective13CollectiveMmaINS1_37MainloopSm90TmaGmmaWarpSpecializedFP8ILi56ENS5_IJNS4_1CILi2EEENSA_ILi4EEENSA_ILi1EEEEEENS1_32KernelTmaWarpSpecializedPingpongEEENS5_IJNSA_ILi64EEESH_NSA_ILi32EEEEEENS_12float_e4m3_tENS5_IJlSD_lEEESK_SL_NS4_8TiledMMAINS4_8MMA_AtomIJNS4_4SM904GMMA30MMA_64x64x32_F32E4M3E4M3_SS_TNILNSP_7ScaleInE1ELSR_1EEEEEENS4_6LayoutINS5_IJSD_SD_SD_EEENS5_IJNSA_ILi0EEESW_SW_EEEEENS5_IJNS4_10UnderscoreESZ_SZ_EEEEENS4_23SM90_TMA_LOAD_MULTICASTENS4_14ComposedLayoutINS4_7SwizzleILi1ELi4ELi3EEENS4_18smem_ptr_flag_bitsILi8EEENSU_INS5_IJNSA_ILi8EEESI_EEENS5_IJSI_SD_EEEEEEEvNS4_8identityES12_S1C_vS1D_EENS_8epilogue10collective6detail29Sm90TmaWarpSpecializedAdapterINS1G_15DefaultEpilogueISK_SL_SL_NS1F_6thread17LinearCombinationISK_Li1EffLNS1K_9ScaleType4KindE0ELNS_15FloatRoundStyleE2ESK_EENS1_15EpilogueDefaultEEEEEvvEEEEvNT_6ParamsE,"ax",@progbits
	.align	128
.text._ZN7cutlass13device_kernelINS_4gemm6kernel13GemmUniversalIN4cute5tupleIJiiiiEEENS1_10collective13CollectiveMmaINS1_37MainloopSm90TmaGmmaWarpSpecializedFP8ILi56ENS5_IJNS4_1CILi2EEENSA_ILi4EEENSA_ILi1EEEEEENS1_32KernelTmaWarpSpecializedPingpongEEENS5_IJNSA_ILi64EEESH_NSA_ILi32EEEEEENS_12float_e4m3_tENS5_IJlSD_lEEESK_SL_NS4_8TiledMMAINS4_8MMA_AtomIJNS4_4SM904GMMA30MMA_64x64x32_F32E4M3E4M3_SS_TNILNSP_7ScaleInE1ELSR_1EEEEEENS4_6LayoutINS5_IJSD_SD_SD_EEENS5_IJNSA_ILi0EEESW_SW_EEEEENS5_IJNS4_10UnderscoreESZ_SZ_EEEEENS4_23SM90_TMA_LOAD_MULTICASTENS4_14ComposedLayoutINS4_7SwizzleILi1ELi4ELi3EEENS4_18smem_ptr_flag_bitsILi8EEENSU_INS5_IJNSA_ILi8EEESI_EEENS5_IJSI_SD_EEEEEEEvNS4_8identityES12_S1C_vS1D_EENS_8epilogue10collective6detail29Sm90TmaWarpSpecializedAdapterINS1G_15DefaultEpilogueISK_SL_SL_NS1F_6thread17LinearCombinationISK_Li1EffLNS1K_9ScaleType4KindE0ELNS_15FloatRoundStyleE2ESK_EENS1_15EpilogueDefaultEEEEEvvEEEEvNT_6ParamsE:
        .type           _ZN7cutlass13device_kernelINS_4gemm6kernel13GemmUniversalIN4cute5tupleIJiiiiEEENS1_10collective13CollectiveMmaINS1_37MainloopSm90TmaGmmaWarpSpecializedFP8ILi56ENS5_IJNS4_1CILi2EEENSA_ILi4EEENSA_ILi1EEEEEENS1_32KernelTmaWarpSpecializedPingpongEEENS5_IJNSA_ILi64EEESH_NSA_ILi32EEEEEENS_12float_e4m3_tENS5_IJlSD_lEEESK_SL_NS4_8TiledMMAINS4_8MMA_AtomIJNS4_4SM904GMMA30MMA_64x64x32_F32E4M3E4M3_SS_TNILNSP_7ScaleInE1ELSR_1EEEEEENS4_6LayoutINS5_IJSD_SD_SD_EEENS5_IJNSA_ILi0EEESW_SW_EEEEENS5_IJNS4_10UnderscoreESZ_SZ_EEEEENS4_23SM90_TMA_LOAD_MULTICASTENS4_14ComposedLayoutINS4_7SwizzleILi1ELi4ELi3EEENS4_18smem_ptr_flag_bitsILi8EEENSU_INS5_IJNSA_ILi8EEESI_EEENS5_IJSI_SD_EEEEEEEvNS4_8identityES12_S1C_vS1D_EENS_8epilogue10collective6detail29Sm90TmaWarpSpecializedAdapterINS1G_15DefaultEpilogueISK_SL_SL_NS1F_6thread17LinearCombinationISK_Li1EffLNS1K_9ScaleType4KindE0ELNS_15FloatRoundStyleE2ESK_EENS1_15EpilogueDefaultEEEEEvvEEEEvNT_6ParamsE,@function
        .size           _ZN7cutlass13device_kernelINS_4gemm6kernel13GemmUniversalIN4cute5tupleIJiiiiEEENS1_10collective13CollectiveMmaINS1_37MainloopSm90TmaGmmaWarpSpecializedFP8ILi56ENS5_IJNS4_1CILi2EEENSA_ILi4EEENSA_ILi1EEEEEENS1_32KernelTmaWarpSpecializedPingpongEEENS5_IJNSA_ILi64EEESH_NSA_ILi32EEEEEENS_12float_e4m3_tENS5_IJlSD_lEEESK_SL_NS4_8TiledMMAINS4_8MMA_AtomIJNS4_4SM904GMMA30MMA_64x64x32_F32E4M3E4M3_SS_TNILNSP_7ScaleInE1ELSR_1EEEEEENS4_6LayoutINS5_IJSD_SD_SD_EEENS5_IJNSA_ILi0EEESW_SW_EEEEENS5_IJNS4_10UnderscoreESZ_SZ_EEEEENS4_23SM90_TMA_LOAD_MULTICASTENS4_14ComposedLayoutINS4_7SwizzleILi1ELi4ELi3EEENS4_18smem_ptr_flag_bitsILi8EEENSU_INS5_IJNSA_ILi8EEESI_EEENS5_IJSI_SD_EEEEEEEvNS4_8identityES12_S1C_vS1D_EENS_8epilogue10collective6detail29Sm90TmaWarpSpecializedAdapterINS1G_15DefaultEpilogueISK_SL_SL_NS1F_6thread17LinearCombinationISK_Li1EffLNS1K_9ScaleType4KindE0ELNS_15FloatRoundStyleE2ESK_EENS1_15EpilogueDefaultEEEEEvvEEEEvNT_6ParamsE,(.L_x_249 - _ZN7cutlass13device_kernelINS_4gemm6kernel13GemmUniversalIN4cute5tupleIJiiiiEEENS1_10collective13CollectiveMmaINS1_37MainloopSm90TmaGmmaWarpSpecializedFP8ILi56ENS5_IJNS4_1CILi2EEENSA_ILi4EEENSA_ILi1EEEEEENS1_32KernelTmaWarpSpecializedPingpongEEENS5_IJNSA_ILi64EEESH_NSA_ILi32EEEEEENS_12float_e4m3_tENS5_IJlSD_lEEESK_SL_NS4_8TiledMMAINS4_8MMA_AtomIJNS4_4SM904GMMA30MMA_64x64x32_F32E4M3E4M3_SS_TNILNSP_7ScaleInE1ELSR_1EEEEEENS4_6LayoutINS5_IJSD_SD_SD_EEENS5_IJNSA_ILi0EEESW_SW_EEEEENS5_IJNS4_10UnderscoreESZ_SZ_EEEEENS4_23SM90_TMA_LOAD_MULTICASTENS4_14ComposedLayoutINS4_7SwizzleILi1ELi4ELi3EEENS4_18smem_ptr_flag_bitsILi8EEENSU_INS5_IJNSA_ILi8EEESI_EEENS5_IJSI_SD_EEEEEEEvNS4_8identityES12_S1C_vS1D_EENS_8epilogue10collective6detail29Sm90TmaWarpSpecializedAdapterINS1G_15DefaultEpilogueISK_SL_SL_NS1F_6thread17LinearCombinationISK_Li1EffLNS1K_9ScaleType4KindE0ELNS_15FloatRoundStyleE2ESK_EENS1_15EpilogueDefaultEEEEEvvEEEEvNT_6ParamsE)
        .other          _ZN7cutlass13device_kernelINS_4gemm6kernel13GemmUniversalIN4cute5tupleIJiiiiEEENS1_10collective13CollectiveMmaINS1_37MainloopSm90TmaGmmaWarpSpecializedFP8ILi56ENS5_IJNS4_1CILi2EEENSA_ILi4EEENSA_ILi1EEEEEENS1_32KernelTmaWarpSpecializedPingpongEEENS5_IJNSA_ILi64EEESH_NSA_ILi32EEEEEENS_12float_e4m3_tENS5_IJlSD_lEEESK_SL_NS4_8TiledMMAINS4_8MMA_AtomIJNS4_4SM904GMMA30MMA_64x64x32_F32E4M3E4M3_SS_TNILNSP_7ScaleInE1ELSR_1EEEEEENS4_6LayoutINS5_IJSD_SD_SD_EEENS5_IJNSA_ILi0EEESW_SW_EEEEENS5_IJNS4_10UnderscoreESZ_SZ_EEEEENS4_23SM90_TMA_LOAD_MULTICASTENS4_14ComposedLayoutINS4_7SwizzleILi1ELi4ELi3EEENS4_18smem_ptr_flag_bitsILi8EEENSU_INS5_IJNSA_ILi8EEESI_EEENS5_IJSI_SD_EEEEEEEvNS4_8identityES12_S1C_vS1D_EENS_8epilogue10collective6detail29Sm90TmaWarpSpecializedAdapterINS1G_15DefaultEpilogueISK_SL_SL_NS1F_6thread17LinearCombinationISK_Li1EffLNS1K_9ScaleType4KindE0ELNS_15FloatRoundStyleE2ESK_EENS1_15EpilogueDefaultEEEEEvvEEEEvNT_6ParamsE,@"STO_CUDA_ENTRY STV_DEFAULT"
_ZN7cutlass13device_kernelINS_4gemm6kernel13GemmUniversalIN4cute5tupleIJiiiiEEENS1_10collective13CollectiveMmaINS1_37MainloopSm90TmaGmmaWarpSpecializedFP8ILi56ENS5_IJNS4_1CILi2EEENSA_ILi4EEENSA_ILi1EEEEEENS1_32KernelTmaWarpSpecializedPingpongEEENS5_IJNSA_ILi64EEESH_NSA_ILi32EEEEEENS_12float_e4m3_tENS5_IJlSD_lEEESK_SL_NS4_8TiledMMAINS4_8MMA_AtomIJNS4_4SM904GMMA30MMA_64x64x32_F32E4M3E4M3_SS_TNILNSP_7ScaleInE1ELSR_1EEEEEENS4_6LayoutINS5_IJSD_SD_SD_EEENS5_IJNSA_ILi0EEESW_SW_EEEEENS5_IJNS4_10UnderscoreESZ_SZ_EEEEENS4_23SM90_TMA_LOAD_MULTICASTENS4_14ComposedLayoutINS4_7SwizzleILi1ELi4ELi3EEENS4_18smem_ptr_flag_bitsILi8EEENSU_INS5_IJNSA_ILi8EEESI_EEENS5_IJSI_SD_EEEEEEEvNS4_8identityES12_S1C_vS1D_EENS_8epilogue10collective6detail29Sm90TmaWarpSpecializedAdapterINS1G_15DefaultEpilogueISK_SL_SL_NS1F_6thread17LinearCombinationISK_Li1EffLNS1K_9ScaleType4KindE0ELNS_15FloatRoundStyleE2ESK_EENS1_15EpilogueDefaultEEEEEvvEEEEvNT_6ParamsE:
[----:B------:R-:W-:Y:S01]  /*0000*/  LDC R1, c[0x0][0x28] ;  /* 0x00000a00ff017b82 */ /* 0x000fe20000000800 */
[----:B------:R-:W0:Y:S01]  /*0010*/  S2R R11, SR_TID.X ;  /* 0x00000000000b7919 */ /* 0x000e220000002100 */
[----:B------:R-:W-:Y:S01]  /*0020*/  ELECT P0, URZ, PT ;  /* 0x00000000003f782f */ /* 0x000fe20003800000 */
[----:B------:R-:W-:Y:S01]  /*0030*/  BSSY B0, `(.L_x_0) ;  /* 0x000000f000007945 */ /* 0x000fe20003800000 */
[--C-:B0-----:R-:W-:Y:S02]  /*0040*/  SHF.R.U32.HI R0, RZ, 0x5, R11.reuse ;  /* 0x00000005ff007819 */ /* 0x101fe4000001160b */
[----:B------:R-:W-:-:S03]  /*0050*/  SHF.R.U32.HI R5, RZ, 0x7, R11 ;  /* 0x00000007ff057819 */ /* 0x000fc6000001160b */
[----:B------:R-:W0:Y:S04]  /*0060*/  SHFL.IDX PT, R2, R0, RZ, 0x1f ;  /* 0x00001fff00027589 */ /* 0x000e2800000e0000 */
[----:B------:R1:W2:Y:S01]  /*0070*/  SHFL.IDX PT, R6, R5, RZ, 0x1f ;  /* 0x00001fff05067589 */ /* 0x0002a200000e0000 */
[----:B0-----:R-:W-:-:S13]  /*0080*/  ISETP.NE.OR P0, PT, R2, RZ, !P0 ;  /* 0x000000ff0200720c */ /* 0x001fda0004705670 */
[----:B-12---:R-:W-:Y:S05]  /*0090*/  @P0 BRA `(.L_x_1) ;  /* 0x0000000000200947 */ /* 0x006fea0003800000 */
[----:B------:R-:W-:Y:S02]  /*00a0*/  ULDC.64 UR4, c[0x0][0x198] ;  /* 0x0000660000047ab9 */ /* 0x000fe40000000a00 */
[----:B------:R-:W-:Y:S02]  /*00b0*/  UIADD3 UR6, UP0, UR4, 0xf0, URZ ;  /* 0x000000f004067890 */ /* 0x000fe4000ff1e03f */
[----:B------:R-:W-:Y:S02]  /*00c0*/  UIADD3 UR4, UP1, UR4, 0x1f0, URZ ;  /* 0x000001f004047890 */ /* 0x000fe4000ff3e03f */
[----:B------:R-:W-:Y:S02]  /*00d0*/  UIADD3.X UR7, URZ, UR5, URZ, UP0, !UPT ;  /* 0x000000053f077290 */ /* 0x000fe400087fe43f */
[----:B------:R-:W-:-:S07]  /*00e0*/  UIADD3.X UR5, URZ, UR5, URZ, UP1, !UPT ;  /* 0x000000053f057290 */ /* 0x000fce0008ffe43f */
[----:B------:R0:W-:Y:S02]  /*00f0*/  UTMACCTL.PF [UR6] ;  /* 0x00000000060079b9 */ /* 0x0001e40008040000 */
[----:B------:R0:W-:Y:S02]  /*0100*/  UTMACCTL.PF [UR4] ;  /* 0x00000000040079b9 */ /* 0x0001e40008040000 */
[----:B0-----:R-:W-:Y:S01]  /*0110*/  NOP ;  /* 0x0000000000007918 */ /* 0x001fe20000000000 */
.L_x_1:
[----:B------:R-:W-:Y:S05]  /*0120*/  BSYNC B0 ;  /* 0x0000000000007941 */ /* 0x000fea0003800000 */
.L_x_0:
[----:B------:R-:W0:Y:S02]  /*0130*/  SHFL.IDX PT, R7, R0, RZ, 0x1f ;  /* 0x00001fff00077589 */ /* 0x000e2400000e0000 */
[----:B0-----:R-:W-:-:S13]  /*0140*/  ISETP.NE.AND P0, PT, R7, RZ, PT ;  /* 0x000000ff0700720c */ /* 0x001fda0003f05270 */
[----:B------:R-:W-:Y:S05]  /*0150*/  @P0 BRA `(.L_x_2) ;  /* 0x0000000800040947 */ /* 0x000fea0003800000 */
[----:B------:R-:W-:Y:S01]  /*0160*/  ELECT P0, URZ, PT ;  /* 0x00000000003f782f */ /* 0x000fe20003800000 */
[----:B------:R-:W-:-:S12]  /*0170*/  BSSY B0, `(.L_x_2) ;  /* 0x000007f000007945 */ /* 0x000fd80003800000 */
[----:B------:R-:W-:Y:S05]  /*0180*/  @!P0 BRA `(.L_x_3) ;  /* 0x0000000400f48947 */ /* 0x000fea0003800000 */
[----:B------:R-:W0:Y:S01]  /*0190*/  S2UR UR8, SR_CgaCtaId ;  /* 0x00000000000879c3 */ /* 0x000e220000008800 */
[----:B------:R-:W-:Y:S01]  /*01a0*/  UMOV UR4, 0x400 ;  /* 0x0000040000047882 */ /* 0x000fe20000000000 */
[----:B------:R-:W-:Y:S01]  /*01b0*/  UMOV UR5, 0x1 ;  /* 0x0000000100057882 */ /* 0x000fe20000000000 */
[----:B------:R-:W-:Y:S02]  /*01c0*/  UMOV UR6, 0x5 ;  /* 0x0000000500067882 */ /* 0x000fe40000000000 */
[----:B------:R-:W-:-:S04]  /*01d0*/  UIADD3 UR6, -UR6, 0x100000, URZ ;  /* 0x0010000006067890 */ /* 0x000fc8000fffe13f */
[----:B------:R-:W-:Y:S02]  /*01e0*/  USHF.L.U32 UR7, UR6, 0xb, URZ ;  /* 0x0000000b06077899 */ /* 0x000fe4000800063f */
[----:B------:R-:W-:Y:S02]  /*01f0*/  USHF.L.U32 UR6, UR6, 0x1, URZ ;  /* 0x0000000106067899 */ /* 0x000fe4000800063f */
[----:B0-----:R-:W-:Y:S02]  /*0200*/  ULEA UR8, UR8, UR4, 0x18 ;  /* 0x0000000408087291 */ /* 0x001fe4000f8ec03f */
[----:B------:R-:W-:-:S04]  /*0210*/  UIADD3 UR4, -UR5, 0x100000, URZ ;  /* 0x0010000005047890 */ /* 0x000fc8000fffe13f */
[----:B------:R-:W-:Y:S02]  /*0220*/  USHF.L.U32 UR5, UR4, 0xb, URZ ;  /* 0x0000000b04057899 */ /* 0x000fe4000800063f */
[----:B------:R-:W-:Y:S01]  /*0230*/  USHF.L.U32 UR4, UR4, 0x1, URZ ;  /* 0x0000000104047899 */ /* 0x000fe2000800063f */
[----:B------:R-:W0:Y:S11]  /*0240*/  FENCE.VIEW.ASYNC.S ;  /* 0x00000000000073c6 */ /* 0x000e360000000000 */
[----:B0-----:R0:W1:Y:S01]  /*0250*/  SYNCS.EXCH.64 URZ, [UR8], UR4 ;  /* 0x00000004083f75b2 */ /* 0x0010620008000100 */
[----:B------:R0:W2:Y:S01]  /*0260*/  SYNCS.EXCH.64 URZ, [UR8+0x1c0], UR6 ;  /* 0x0001c006083f75b2 */ /* 0x0000a20008000100 */
[----:B------:R0:W3:Y:S01]  /*0270*/  SYNCS.EXCH.64 URZ, [UR8+0x8], UR4 ;  /* 0x00000804083f75b2 */ /* 0x0000e20008000100 */
[----:B------:R0:W4:Y:S01]  /*0280*/  SYNCS.EXCH.64 URZ, [UR8+0x1c8], UR6 ;  /* 0x0001c806083f75b2 */ /* 0x0001220008000100 */
[----:B------:R0:W0:Y:S01]  /*0290*/  SYNCS.EXCH.64 URZ, [UR8+0x10], UR4 ;  /* 0x00001004083f75b2 */ /* 0x0000220008000100 */
        /* <DEDUP_REMOVED lines=107> */
[----:B-1234-:R-:W-:Y:S01]  /*0950*/  NOP ;  /* 0x0000000000007918 */ /* 0x01efe20000000000 */
.L_x_3:
[----:B0-----:R-:W-:Y:S05]  /*0960*/  BSYNC B0 ;  /* 0x0000000000007941 */ /* 0x001fea0003800000 */
.L_x_2:
[----:B------:R-:W0:Y:S01]  /*0970*/  SHFL.IDX PT, R3, R0, RZ, 0x1f ;  /* 0x00001fff00037589 */ /* 0x000e2200000e0000 */
[----:B------:R-:W-:Y:S01]  /*0980*/  SHF.R.S32.HI R4, RZ, 0x1f, R11 ;  /* 0x0000001fff047819 */ /* 0x000fe2000001140b */
[----:B------:R-:W1:Y:S01]  /*0990*/  S2UR UR12, SR_CTAID.X ;  /* 0x00000000000c79c3 */ /* 0x000e620000002500 */
[----:B------:R-:W-:Y:S01]  /*09a0*/  ELECT P0, URZ, PT ;  /* 0x00000000003f782f */ /* 0x000fe20003800000 */
[----:B------:R2:W3:Y:S01]  /*09b0*/  SHFL.IDX PT, R8, R0, RZ, 0x1f ;  /* 0x00001fff00087589 */ /* 0x0004e200000e0000 */
[----:B------:R-:W-:Y:S02]  /*09c0*/  LEA.HI R4, R4, R11, RZ, 0x7 ;  /* 0x0000000b04047211 */ /* 0x000fe400078f38ff */
[----:B------:R-:W-:Y:S01]  /*09d0*/  ELECT P1, URZ, PT ;  /* 0x00000000003f782f */ /* 0x000fe20003820000 */
[----:B------:R-:W-:Y:S01]  /*09e0*/  NOP ;  /* 0x0000000000007918 */ /* 0x000fe20000000000 */
[----:B------:R-:W4:Y:S01]  /*09f0*/  S2R R16, SR_CTAID.Y ;  /* 0x0000000000107919 */ /* 0x000f220000002600 */
[----:B------:R-:W-:Y:S01]  /*0a00*/  LOP3.LUT R4, R4, 0xffffff80, RZ, 0xc0, !PT ;  /* 0xffffff8004047812 */ /* 0x000fe200078ec0ff */
[----:B------:R-:W-:Y:S01]  /*0a10*/  ULDC UR4, c[0x0][0x150] ;  /* 0x0000540000047ab9 */ /* 0x000fe20000000800 */
[----:B------:R-:W5:Y:S01]  /*0a20*/  LDC R12, c[0x0][0x144] ;  /* 0x00005100ff0c7b82 */ /* 0x000f620000000800 */
[----:B------:R3:W5:Y:S01]  /*0a30*/  SHFL.IDX PT, R14, R5, RZ, 0x1f ;  /* 0x00001fff050e7589 */ /* 0x00076200000e0000 */
[----:B------:R-:W-:Y:S01]  /*0a40*/  UMOV UR11, 0x80 ;  /* 0x00000080000b7882 */ /* 0x000fe20000000000 */
[----:B------:R-:W-:Y:S01]  /*0a50*/  IMAD.IADD R10, R11, 0x1, -R4 ;  /* 0x000000010b0a7824 */ /* 0x000fe200078e0a04 */
[----:B------:R-:W-:Y:S01]  /*0a60*/  NOP ;  /* 0x0000000000007918 */ /* 0x000fe20000000000 */
[C---:B------:R-:W-:Y:S01]  /*0a70*/  VIADD R38, R6.reuse, 0xffffffff ;  /* 0xffffffff06267836 */ /* 0x040fe20000000000 */
[----:B------:R-:W-:-:S02]  /*0a80*/  ISETP.NE.AND P5, PT, R6, RZ, PT ;  /* 0x000000ff0600720c */ /* 0x000fc40003fa5270 */
[----:B------:R-:W-:Y:S01]  /*0a90*/  SHF.R.S32.HI R19, RZ, 0x1f, R10 ;  /* 0x0000001fff137819 */ /* 0x000fe2000001140a */
[----:B------:R-:W5:Y:S01]  /*0aa0*/  LDC R13, c[0x0][0x140] ;  /* 0x00005000ff0d7b82 */ /* 0x000f620000000800 */
[----:B------:R-:W-:Y:S02]  /*0ab0*/  ISETP.GE.U32.AND P6, PT, R38, 0x2, PT ;  /* 0x000000022600780c */ /* 0x000fe40003fc6070 */
[----:B0-----:R-:W-:Y:S02]  /*0ac0*/  ISETP.NE.OR P0, PT, R3, RZ, !P0 ;  /* 0x000000ff0300720c */ /* 0x001fe40004705670 */
[----:B------:R-:W-:Y:S02]  /*0ad0*/  LEA.HI R3, R19, R10, RZ, 0x3 ;  /* 0x0000000a13037211 */ /* 0x000fe400078f18ff */
[----:B-1----:R-:W-:Y:S01]  /*0ae0*/  I2FP.F32.U32 R4, UR12 ;  /* 0x0000000c00047c45 */ /* 0x002fe20008201000 */
[----:B------:R-:W0:Y:S01]  /*0af0*/  LDC R27, c[0x0][0x148] ;  /* 0x00005200ff1b7b82 */ /* 0x000e220000000800 */
[----:B--2---:R-:W-:-:S02]  /*0b00*/  SHF.R.S32.HI R0, RZ, 0x3, R3 ;  /* 0x00000003ff007819 */ /* 0x004fc40000011403 */
[----:B---3--:R-:W-:Y:S01]  /*0b10*/  ISETP.NE.OR P1, PT, R8, RZ, !P1 ;  /* 0x000000ff0800720c */ /* 0x008fe20004f25670 */
[----:B------:R-:W-:Y:S01]  /*0b20*/  FMUL R9, R4, UR4 ;  /* 0x0000000404097c20 */ /* 0x000fe20008400000 */
[----:B------:R-:W-:Y:S01]  /*0b30*/  SHF.R.S32.HI R3, RZ, 0x1f, R3 ;  /* 0x0000001fff037819 */ /* 0x000fe20000011403 */
[----:B------:R-:W-:Y:S01]  /*0b40*/  ULDC UR4, c[0x0][0x154] ;  /* 0x0000550000047ab9 */ /* 0x000fe20000000800 */
[----:B------:R-:W-:Y:S01]  /*0b50*/  SHF.R.S32.HI R8, RZ, 0x1f, R7 ;  /* 0x0000001fff087819 */ /* 0x000fe20000011407 */
[----:B------:R-:W-:Y:S01]  /*0b60*/  VOTEU.ALL UP1, P0 ;  /* 0x00000000003f7886 */ /* 0x000fe20000020000 */
[----:B------:R-:W-:Y:S01]  /*0b70*/  LEA.HI R4, R3, R0, RZ, 0x2 ;  /* 0x0000000003047211 */ /* 0x000fe200078f10ff */
[----:B------:R-:W1:Y:S01]  /*0b80*/  F2I.U32.TRUNC.NTZ R9, R9 ;  /* 0x0000000900097305 */ /* 0x000e62000020f000 */
[----:B------:R-:W-:Y:S01]  /*0b90*/  LEA.HI R8, R8, R7, RZ, 0x2 ;  /* 0x0000000708087211 */ /* 0x000fe200078f10ff */
[----:B------:R-:W-:Y:S01]  /*0ba0*/  VOTEU.ALL UP0, P0 ;  /* 0x00000000003f7886 */ /* 0x000fe20000000000 */
[----:B------:R-:W-:Y:S01]  /*0bb0*/  SHF.R.S32.HI R3, RZ, 0x1f, R2 ;  /* 0x0000001fff037819 */ /* 0x000fe20000011402 */
[----:B------:R-:W2:Y:S01]  /*0bc0*/  @!UP1 S2UR UR7, SR_CgaCtaId ;  /* 0x00000000000799c3 */ /* 0x000ea20000008800 */
[----:B------:R-:W-:Y:S01]  /*0bd0*/  LOP3.LUT R5, R4, 0xfffffffc, RZ, 0xc0, !PT ;  /* 0xfffffffc04057812 */ /* 0x000fe200078ec0ff */
[----:B------:R-:W-:Y:S01]  /*0be0*/  VOTEU.ALL UP2, P1 ;  /* 0x00000000003f7886 */ /* 0x000fe20000840000 */
[----:B------:R-:W-:Y:S01]  /*0bf0*/  LOP3.LUT R8, R8, 0x3ffffffc, RZ, 0xc0, !PT ;  /* 0x3ffffffc08087812 */ /* 0x000fe200078ec0ff */
[----:B------:R-:W-:Y:S01]  /*0c00*/  @!UP1 UMOV UR6, 0x400 ;  /* 0x0000040000069882 */ /* 0x000fe20000000000 */
[----:B------:R-:W-:Y:S01]  /*0c10*/  LEA.HI R3, R3, R2, RZ, 0x2 ;  /* 0x0000000203037211 */ /* 0x000fe200078f10ff */
[----:B------:R-:W-:Y:S01]  /*0c20*/  IMAD.IADD R5, R0, 0x1, -R5 ;  /* 0x0000000100057824 */ /* 0x000fe200078e0a05 */
[----:B------:R-:W-:Y:S01]  /*0c30*/  @!UP2 UMOV UR9, 0x400 ;  /* 0x000004000009a882 */ /* 0x000fe20000000000 */
[----:B------:R-:W-:Y:S01]  /*0c40*/  IMAD.IADD R8, R7, 0x1, -R8 ;  /* 0x0000000107087824 */ /* 0x000fe200078e0a08 */
[----:B------:R-:W-:Y:S01]  /*0c50*/  LOP3.LUT R3, R3, 0xfffffffc, RZ, 0xc0, !PT ;  /* 0xfffffffc03037812 */ /* 0x000fe200078ec0ff */
[----:B------:R-:W3:Y:S01]  /*0c60*/  @!UP2 S2UR UR10, SR_CgaCtaId ;  /* 0x00000000000aa9c3 */ /* 0x000ee20000008800 */
[----:B-1----:R-:W-:Y:S01]  /*0c70*/  IMAD.MOV R9, RZ, RZ, -R9 ;  /* 0x000000ffff097224 */ /* 0x002fe200078e0a09 */
[----:B------:R-:W-:Y:S01]  /*0c80*/  VOTEU.ALL UP3, P1 ;  /* 0x00000000003f7886 */ /* 0x000fe20000860000 */
[----:B------:R-:W-:Y:S01]  /*0c90*/  IMAD R5, R8, 0x4, R5 ;  /* 0x0000000408057824 */ /* 0x000fe200078e0205 */
[----:B------:R-:W-:Y:S01]  /*0ca0*/  VOTEU.ALL UP4, P1 ;  /* 0x00000000003f7886 */ /* 0x000fe20000880000 */
[----:B------:R-:W-:Y:S01]  /*0cb0*/  IMAD.IADD R18, R2, 0x1, -R3 ;  /* 0x0000000102127824 */ /* 0x000fe200078e0a03 */
[----:B----4-:R-:W-:Y:S01]  /*0cc0*/  I2FP.F32.U32 R2, R16 ;  /* 0x0000001000027245 */ /* 0x010fe20000201000 */
[----:B-----5:R-:W-:Y:S01]  /*0cd0*/  IMAD R25, R12, R9, UR12 ;  /* 0x0000000c0c197e24 */ /* 0x020fe2000f8e0209 */
[C---:B------:R-:W-:Y:S01]  /*0ce0*/  LEA.HI R0, R5.reuse, R5, RZ, 0x1 ;  /* 0x0000000505007211 */ /* 0x040fe200078f08ff */
[C---:B------:R-:W-:Y:S01]  /*0cf0*/  IMAD.SHL.U32 R12, R5.reuse, 0x4, RZ ;  /* 0x00000004050c7824 */ /* 0x040fe200078e00ff */
[----:B------:R-:W-:Y:S01]  /*0d00*/  VOTEU.ALL UP5, P1 ;  /* 0x00000000003f7886 */ /* 0x000fe200008a0000 */
[----:B------:R-:W-:Y:S01]  /*0d10*/  FMUL R2, R2, UR4 ;  /* 0x0000000402027c20 */ /* 0x000fe20008400000 */
[----:B------:R-:W-:Y:S01]  /*0d20*/  LOP3.LUT R0, R0, 0xfffffffe, RZ, 0xc0, !PT ;  /* 0xfffffffe00007812 */ /* 0x000fe200078ec0ff */
[----:B------:R-:W-:Y:S01]  /*0d30*/  UMOV UR4, 0x20 ;  /* 0x0000002000047882 */ /* 0x000fe20000000000 */
[----:B--2---:R-:W-:Y:S01]  /*0d40*/  @!UP1 ULEA UR8, UR7, UR6, 0x18 ;  /* 0x0000000607089291 */ /* 0x004fe2000f8ec03f */
[----:B------:R-:W-:Y:S01]  /*0d50*/  LOP3.LUT R12, R5, 0xc, R12, 0x78, !PT ;  /* 0x0000000c050c7812 */ /* 0x000fe200078e780c */
[----:B------:R-:W-:-:S04]  /*0d60*/  @!UP1 UIADD3 UR4, -UR4, 0x100000, URZ ;  /* 0x0010000004049890 */ /* 0x000fc8000fffe13f */
[----:B------:R-:W-:Y:S02]  /*0d70*/  @!UP1 USHF.L.U32 UR5, UR4, 0xb, URZ ;  /* 0x0000000b04059899 */ /* 0x000fe4000800063f */
[----:B------:R-:W-:Y:S01]  /*0d80*/  @!UP1 USHF.L.U32 UR4, UR4, 0x1, URZ ;  /* 0x0000000104049899 */ /* 0x000fe2000800063f */
[----:B------:R-:W-:Y:S01]  /*0d90*/  IMAD.IADD R0, R5, 0x1, -R0 ;  /* 0x0000000105007824 */ /* 0x000fe200078e0a00 */
[----:B------:R-:W1:Y:S01]  /*0da0*/  F2I.U32.TRUNC.NTZ R2, R2 ;  /* 0x0000000200027305 */ /* 0x000e62000020f000 */
[----:B------:R-:W-:-:S04]  /*0db0*/  @!UP2 UIADD3 UR6, -UR11, 0x100000, URZ ;  /* 0x001000000b06a890 */ /* 0x000fc8000fffe13f */
[----:B------:R-:W-:Y:S02]  /*0dc0*/  @!UP2 USHF.L.U32 UR7, UR6, 0xb, URZ ;  /* 0x0000000b0607a899 */ /* 0x000fe4000800063f */
[----:B------:R-:W-:Y:S01]  /*0dd0*/  @!UP2 USHF.L.U32 UR6, UR6, 0x1, URZ ;  /* 0x000000010606a899 */ /* 0x000fe2000800063f */
[----:B------:R-:W-:Y:S01]  /*0de0*/  ISETP.EQ.U32.AND P2, PT, R13, 0x1, PT ;  /* 0x000000010d00780c */ /* 0x000fe20003f42070 */
[----:B------:R-:W-:Y:S01]  /*0df0*/  VOTEU.ALL UP1, P0 ;  /* 0x00000000003f7886 */ /* 0x000fe20000020000 */
[----:B------:R-:W-:Y:S01]  /*0e00*/  ISETP.NE.AND P3, PT, R0, R25, PT ;  /* 0x000000190000720c */ /* 0x000fe20003f65270 */
[----:B------:R-:W-:Y:S01]  /*0e10*/  IMAD.MOV.U32 R13, RZ, RZ, 0x1 ;  /* 0x00000001ff0d7424 */ /* 0x000fe200078e00ff */
[----:B---3--:R-:W-:Y:S01]  /*0e20*/  @!UP2 ULEA UR9, UR10, UR9, 0x18 ;  /* 0x000000090a09a291 */ /* 0x008fe2000f8ec03f */
[----:B------:R-:W-:Y:S01]  /*0e30*/  LOP3.LUT P0, RZ, R10, 0x7, RZ, 0xc0, !PT ;  /* 0x000000070aff7812 */ /* 0x000fe2000780c0ff */
[----:B------:R-:W-:Y:S01]  /*0e40*/  VOTEU.ALL UP2, P1 ;  /* 0x00000000003f7886 */ /* 0x000fe20000840000 */
[----:B------:R-:W-:Y:S01]  /*0e50*/  ISETP.NE.AND P1, PT, R18, 0x3, PT ;  /* 0x000000031200780c */ /* 0x000fe20003f25270 */
[----:B------:R-:W2:Y:S02]  /*0e60*/  FENCE.VIEW.ASYNC.S ;  /* 0x00000000000073c6 */ /* 0x000ea40000000000 */
[----:B--2---:R2:W3:Y:S01]  /*0e70*/  @!UP0 SYNCS.EXCH.64 URZ, [UR8+0x3b0], UR4 ;  /* 0x0003b004083f85b2 */ /* 0x0044e20008000100 */
[----:B------:R-:W-:-:S02]  /*0e80*/  ISETP.LT.U32.AND P0, PT, R12, 0x8, !P0 ;  /* 0x000000080c00780c */ /* 0x000fc40004701070 */
[----:B------:R-:W-:Y:S01]  /*0e90*/  ISETP.EQ.OR P1, PT, R18, RZ, !P1 ;  /* 0x000000ff1200720c */ /* 0x000fe20004f22670 */
[----:B-1----:R-:W-:Y:S01]  /*0ea0*/  IMAD.MOV R24, RZ, RZ, -R2 ;  /* 0x000000ffff187224 */ /* 0x002fe200078e0a02 */
[----:B------:R-:W-:Y:S02]  /*0eb0*/  R2UR UR15, R14 ;  /* 0x000000000e0f72ca */ /* 0x000fe400000e0000 */
[----:B------:R-:W-:Y:S01]  /*0ec0*/  @P3 LEA.HI R0, R12, R12, RZ, 0x1 ;  /* 0x0000000c0c003211 */ /* 0x000fe200078f08ff */
[----:B0-----:R-:W-:Y:S01]  /*0ed0*/  IMAD R3, R27, R24, R16 ;  /* 0x000000181b037224 */ /* 0x001fe200078e0210 */
[----:B------:R-:W-:Y:S02]  /*0ee0*/  ISETP.EQ.AND P1, PT, R6, RZ, P1 ;  /* 0x000000ff0600720c */ /* 0x000fe40000f22270 */
[----:B------:R-:W-:Y:S02]  /*0ef0*/  @P3 SHF.R.S32.HI R0, RZ, 0x1, R0 ;  /* 0x00000001ff003819 */ /* 0x000fe40000011400 */
[----:B------:R-:W-:Y:S01]  /*0f00*/  SEL R7, RZ, 0x1, !P1 ;  /* 0x00000001ff077807 */ /* 0x000fe20004800000 */
[----:B------:R2:W0:Y:S01]  /*0f10*/  @!UP1 SYNCS.EXCH.64 URZ, [UR8+0x3b8], UR4 ;  /* 0x0003b804083f95b2 */ /* 0x0004220008000100 */
[----:B------:R-:W-:Y:S01]  /*0f20*/  @P3 ISETP.NE.AND P4, PT, R0, R3, PT ;  /* 0x000000030000320c */ /* 0x000fe20003f85270 */
[----:B------:R-:W-:Y:S01]  /*0f30*/  NOP ;  /* 0x0000000000007918 */ /* 0x000fe20000000000 */
[----:B------:R-:W-:-:S02]  /*0f40*/  SEL R0, RZ, 0x1, !P0 ;  /* 0x00000001ff007807 */ /* 0x000fc40004000000 */
[----:B------:R-:W-:Y:S02]  /*0f50*/  @P3 SEL R13, RZ, 0x1, P4 ;  /* 0x00000001ff0d3807 */ /* 0x000fe40002000000 */
[----:B------:R-:W-:Y:S02]  /*0f60*/  SEL R7, R7, 0x2, P6 ;  /* 0x0000000207077807 */ /* 0x000fe40003000000 */
[----:B------:R-:W-:Y:S01]  /*0f70*/  LOP3.LUT R13, R13, R0, RZ, 0xc0, !PT ;  /* 0x000000000d0d7212 */ /* 0x000fe200078ec0ff */
[----:B------:R2:W1:Y:S01]  /*0f80*/  @!UP2 SYNCS.EXCH.64 URZ, [UR9+0x390], UR6 ;  /* 0x00039006093fa5b2 */ /* 0x0004620008000100 */
[----:B------:R2:W4:Y:S01]  /*0f90*/  @!UP3 SYNCS.EXCH.64 URZ, [UR9+0x398], UR6 ;  /* 0x00039806093fb5b2 */ /* 0x0005220008000100 */
[----:B------:R2:W0:Y:S01]  /*0fa0*/  @!UP4 SYNCS.EXCH.64 URZ, [UR9+0x3a0], UR6 ;  /* 0x0003a006093fc5b2 */ /* 0x0004220008000100 */
[----:B------:R2:W0:Y:S01]  /*0fb0*/  @!UP5 SYNCS.EXCH.64 URZ, [UR9+0x3a8], UR6 ;  /* 0x0003a806093fd5b2 */ /* 0x0004220008000100 */
[----:B------:R-:W-:Y:S01]  /*0fc0*/  NOP ;  /* 0x0000000000007918 */ /* 0x000fe20000000000 */
[----:B--23--:R-:W-:Y:S05]  /*0fd0*/  @!P2 BRA `(.L_x_4) ;  /* 0x000000000008a947 */ /* 0x00cfea0003800000 */
[----:B01--4-:R-:W-:Y:S01]  /*0fe0*/  UCGABAR_ARV ;  /* 0x00000000000079c7 */ /* 0x013fe20008000000 */
[----:B------:R-:W-:Y:S05]  /*0ff0*/  BRA `(.L_x_5) ;  /* 0x0000000000047947 */ /* 0x000fea0003800000 */
.L_x_4:
[----:B01--4-:R-:W-:Y:S01]  /*1000*/  NOP ;  /* 0x0000000000007918 */ /* 0x013fe20000000000 */
.L_x_5:
[----:B------:R-:W-:Y:S01]  /*1010*/  ULDC.64 UR4, c[0x0][0x598] ;  /* 0x0001660000047ab9 */ /* 0x000fe20000000a00 */
[----:B------:R-:W-:Y:S01]  /*1020*/  ULDC.64 UR20, c[0x0][0x208] ;  /* 0x0000820000147ab9 */ /* 0x000fe20000000a00 */
[----:B------:R-:W-:-:S04]  /*1030*/  ISETP.NE.U32.AND P0, PT, RZ, UR4, PT ;  /* 0x00000004ff007c0c */ /* 0x000fc8000bf05070 */
[----:B------:R-:W-:-:S13]  /*1040*/  ISETP.NE.AND.EX P0, PT, RZ, UR5, PT, P0 ;  /* 0x00000005ff007c0c */ /* 0x000fda000bf05300 */
[----:B------:R-:W-:Y:S05]  /*1050*/  @!P0 BRA `(.L_x_6) ;  /* 0x00000000001c8947 */ /* 0x000fea0003800000 */
[----:B------:R-:W0:Y:S02]  /*1060*/  LDC.64 R2, c[0x0][0x598] ;  /* 0x00016600ff027b82 */ /* 0x000e240000000a00 */
[----:B0-----:R-:W2:Y:S02]  /*1070*/  LDG.E.64 R2, desc[UR20][R2.64] ;  /* 0x0000001402027981 */ /* 0x001ea4000c1e1b00 */
[----:B--2---:R-:W-:-:S04]  /*1080*/  ISETP.NE.U32.AND P0, PT, R2, RZ, PT ;  /* 0x000000ff0200720c */ /* 0x004fc80003f05070 */
[----:B------:R-:W-:-:S13]  /*1090*/  ISETP.NE.AND.EX P0, PT, R3, RZ, PT, P0 ;  /* 0x000000ff0300720c */ /* 0x000fda0003f05300 */
[----:B------:R-:W-:Y:S05]  /*10a0*/  @!P0 BRA `(.L_x_6) ;  /* 0x0000000000088947 */ /* 0x000fea0003800000 */
[----:B------:R0:W5:Y:S01]  /*10b0*/  LD.E R14, desc[UR20][R2.64] ;  /* 0x00000014020e7980 */ /* 0x000162000c101900 */
[----:B------:R-:W-:Y:S05]  /*10c0*/  BRA `(.L_x_7) ;  /* 0x0000000000207947 */ /* 0x000fea0003800000 */
.L_x_6:
[----:B------:R-:W-:Y:S02]  /*10d0*/  ULDC.64 UR4, c[0x0][0x588] ;  /* 0x0001620000047ab9 */ /* 0x000fe40000000a00 */
[----:B------:R-:W-:-:S04]  /*10e0*/  ISETP.NE.U32.AND P0, PT, RZ, UR4, PT ;  /* 0x00000004ff007c0c */ /* 0x000fc8000bf05070 */
[----:B------:R-:W-:-:S13]  /*10f0*/  ISETP.NE.AND.EX P0, PT, RZ, UR5, PT, P0 ;  /* 0x00000005ff007c0c */ /* 0x000fda000bf05300 */
[----:B------:R-:W-:Y:S05]  /*1100*/  @!P0 BRA `(.L_x_8) ;  /* 0x00000000000c8947 */ /* 0x000fea0003800000 */
[----:B------:R-:W0:Y:S02]  /*1110*/  LDC.64 R14, c[0x0][0x588] ;  /* 0x00016200ff0e7b82 */ /* 0x000e240000000a00 */
[----:B0-----:R1:W5:Y:S01]  /*1120*/  LDG.E R14, desc[UR20][R14.64] ;  /* 0x000000140e0e7981 */ /* 0x001362000c1e1900 */
[----:B------:R-:W-:Y:S05]  /*1130*/  BRA `(.L_x_7) ;  /* 0x0000000000047947 */ /* 0x000fea0003800000 */
.L_x_8:
[----:B------:R-:W2:Y:S02]  /*1140*/  LDC R14, c[0x0][0x580] ;  /* 0x00016000ff0e7b82 */ /* 0x000ea40000000800 */
.L_x_7:
[----:B------:R-:W-:Y:S02]  /*1150*/  ULDC.64 UR4, c[0x0][0x5a0] ;  /* 0x0001680000047ab9 */ /* 0x000fe40000000a00 */
[----:B------:R-:W-:-:S04]  /*1160*/  ISETP.NE.U32.AND P0, PT, RZ, UR4, PT ;  /* 0x00000004ff007c0c */ /* 0x000fc8000bf05070 */
[----:B------:R-:W-:-:S13]  /*1170*/  ISETP.NE.AND.EX P0, PT, RZ, UR5, PT, P0 ;  /* 0x00000005ff007c0c */ /* 0x000fda000bf05300 */
[----:B------:R-:W-:Y:S05]  /*1180*/  @!P0 BRA `(.L_x_9) ;  /* 0x00000000001c8947 */ /* 0x000fea0003800000 */
[----:B0-----:R-:W0:Y:S02]  /*1190*/  LDC.64 R2, c[0x0][0x5a0] ;  /* 0x00016800ff027b82 */ /* 0x001e240000000a00 */
[----:B0-----:R-:W3:Y:S02]  /*11a0*/  LDG.E.64 R2, desc[UR20][R2.64] ;  /* 0x0000001402027981 */ /* 0x001ee4000c1e1b00 */
[----:B---3--:R-:W-:-:S04]  /*11b0*/  ISETP.NE.U32.AND P0, PT, R2, RZ, PT ;  /* 0x000000ff0200720c */ /* 0x008fc80003f05070 */
[----:B------:R-:W-:-:S13]  /*11c0*/  ISETP.NE.AND.EX P0, PT, R3, RZ, PT, P0 ;  /* 0x000000ff0300720c */ /* 0x000fda0003f05300 */
[----:B------:R-:W-:Y:S05]  /*11d0*/  @!P0 BRA `(.L_x_9) ;  /* 0x0000000000088947 */ /* 0x000fea0003800000 */
[----:B-1----:R0:W5:Y:S01]  /*11e0*/  LD.E R15, desc[UR20][R2.64] ;  /* 0x00000014020f7980 */ /* 0x002162000c101900 */
[----:B------:R-:W-:Y:S05]  /*11f0*/  BRA `(.L_x_10) ;  /* 0x0000000000207947 */ /* 0x000fea0003800000 */
.L_x_9:
[----:B------:R-:W-:Y:S02]  /*1200*/  ULDC.64 UR4, c[0x0][0x590] ;  /* 0x0001640000047ab9 */ /* 0x000fe40000000a00 */
[----:B------:R-:W-:-:S04]  /*1210*/  ISETP.NE.U32.AND P0, PT, RZ, UR4, PT ;  /* 0x00000004ff007c0c */ /* 0x000fc8000bf05070 */
[----:B------:R-:W-:-:S13]  /*1220*/  ISETP.NE.AND.EX P0, PT, RZ, UR5, PT, P0 ;  /* 0x00000005ff007c0c */ /* 0x000fda000bf05300 */
[----:B------:R-:W-:Y:S05]  /*1230*/  @!P0 BRA `(.L_x_11) ;  /* 0x00000000000c8947 */ /* 0x000fea0003800000 */
[----:B0-----:R-:W1:Y:S02]  /*1240*/  LDC.64 R2, c[0x0][0x590] ;  /* 0x00016400ff027b82 */ /* 0x001e640000000a00 */
[----:B-1----:R1:W5:Y:S01]  /*1250*/  LDG.E R15, desc[UR20][R2.64] ;  /* 0x00000014020f7981 */ /* 0x002362000c1e1900 */
[----:B------:R-:W-:Y:S05]  /*1260*/  BRA `(.L_x_10) ;  /* 0x0000000000047947 */ /* 0x000fea0003800000 */
.L_x_11:
[----:B-1----:R-:W3:Y:S02]  /*1270*/  LDC R15, c[0x0][0x584] ;  /* 0x00016100ff0f7b82 */ /* 0x002ee40000000800 */
.L_x_10:
[----:B------:R-:W4:Y:S01]  /*1280*/  LDC R0, c[0x0][0x65c] ;  /* 0x00019700ff007b82 */ /* 0x000f220000000800 */
[----:B------:R-:W-:Y:S01]  /*1290*/  ULDC UR8, c[0x0][0x28c] ;  /* 0x0000a30000087ab9 */ /* 0x000fe20000000800 */
[----:B------:R-:W-:Y:S01]  /*12a0*/  ISETP.NE.AND P0, PT, R6, 0x2, PT ;  /* 0x000000020600780c */ /* 0x000fe20003f05270 */
[----:B------:R-:W-:Y:S01]  /*12b0*/  UIADD3 UR8, UR8, 0x1f, URZ ;  /* 0x0000001f08087890 */ /* 0x000fe2000fffe03f */
[----:B------:R-:W-:Y:S01]  /*12c0*/  IMAD.U32 R4, RZ, RZ, UR12 ;  /* 0x0000000cff047e24 */ /* 0x000fe2000f8e00ff */
[----:B------:R-:W-:Y:S01]  /*12d0*/  UMOV UR5, URZ ;  /* 0x0000003f00057c82 */ /* 0x000fe20008000000 */
[----:B------:R-:W-:Y:S01]  /*12e0*/  UMOV UR4, URZ ;  /* 0x0000003f00047c82 */ /* 0x000fe20008000000 */
[----:B------:R-:W-:-:S04]  /*12f0*/  USHF.R.S32.HI UR9, URZ, 0x1f, UR8 ;  /* 0x0000001f3f097899 */ /* 0x000fc80008011408 */
[----:B------:R-:W-:-:S04]  /*1300*/  ULEA.HI UR9, UR9, UR8, URZ, 0x5 ;  /* 0x0000000809097291 */ /* 0x000fc8000f8f283f */
[----:B------:R-:W-:Y:S01]  /*1310*/  USHF.R.S32.HI UR13, URZ, 0x5, UR9 ;  /* 0x000000053f0d7899 */ /* 0x000fe20008011409 */
[----:B----4-:R-:W-:-:S13]  /*1320*/  ISETP.NE.AND P4, PT, R0, 0x1, PT ;  /* 0x000000010000780c */ /* 0x010fda0003f85270 */
[----:B01----:R-:W0:Y:S01]  /*1330*/  @P4 LDC R3, c[0x0][0x10] ;  /* 0x00000400ff034b82 */ /* 0x003e220000000800 */
[----:B------:R-:W-:Y:S02]  /*1340*/  @P4 IMAD.MOV.U32 R17, RZ, RZ, RZ ;  /* 0x000000ffff114224 */ /* 0x000fe400078e00ff */
[----:B------:R-:W-:-:S05]  /*1350*/  @P4 IMAD.MOV.U32 R5, RZ, RZ, RZ ;  /* 0x000000ffff054224 */ /* 0x000fca00078e00ff */
[----:B------:R-:W1:Y:S01]  /*1360*/  @!P4 LDC R9, c[0x0][0xc] ;  /* 0x00000300ff09cb82 */ /* 0x000e620000000800 */
[----:B------:R-:W-:Y:S01]  /*1370*/  ULDC UR6, c[0x0][0xc] ;  /* 0x0000030000067ab9 */ /* 0x000fe20000000800 */
[----:B------:R-:W-:Y:S02]  /*1380*/  ULDC UR7, c[0x0][0x10] ;  /* 0x0000040000077ab9 */ /* 0x000fe40000000800 */
[----:B------:R-:W-:-:S04]  /*1390*/  UIMAD.WIDE.U32 UR6, UR6, UR7, URZ ;  /* 0x00000007060672a5 */ /* 0x000fc8000f8e003f */
[----:B------:R-:W4:Y:S01]  /*13a0*/  LDC R8, c[0x0][0x14] ;  /* 0x00000500ff087b82 */ /* 0x000f220000000800 */
[----:B0-----:R-:W-:-:S04]  /*13b0*/  @P4 IMAD.WIDE.U32 R2, R3, UR12, R16 ;  /* 0x0000000c03024c25 */ /* 0x001fc8000f8e0010 */
[----:B------:R-:W-:Y:S02]  /*13c0*/  @P4 IMAD.IADD R3, R3, 0x1, R5 ;  /* 0x0000000103034824 */ /* 0x000fe400078e0205 */
[----:B------:R-:W-:Y:S02]  /*13d0*/  IMAD.MOV.U32 R5, RZ, RZ, RZ ;  /* 0x000000ffff057224 */ /* 0x000fe400078e00ff */
[----:B-1----:R-:W-:-:S04]  /*13e0*/  @!P4 IMAD.WIDE.U32 R4, R16, R9, R4 ;  /* 0x000000091004c225 */ /* 0x002fc800078e0004 */
[----:B------:R-:W-:Y:S02]  /*13f0*/  @!P4 IMAD.MOV.U32 R2, RZ, RZ, R4 ;  /* 0x000000ffff02c224 */ /* 0x000fe400078e0004 */
[C---:B----4-:R-:W-:Y:S02]  /*1400*/  IMAD R21, R8.reuse, UR7, RZ ;  /* 0x0000000708157c24 */ /* 0x050fe4000f8e02ff */
[----:B------:R-:W-:Y:S01]  /*1410*/  IMAD.WIDE.U32 R8, R8, UR6, RZ ;  /* 0x0000000608087c25 */ /* 0x000fe2000f8e00ff */
[----:B------:R-:W-:-:S03]  /*1420*/  ULDC.64 UR6, c[0x0][0x650] ;  /* 0x0001940000067ab9 */ /* 0x000fc60000000a00 */
[----:B------:R-:W-:Y:S02]  /*1430*/  @!P4 IMAD.MOV.U32 R3, RZ, RZ, R5 ;  /* 0x000000ffff03c224 */ /* 0x000fe400078e0005 */
[----:B------:R-:W-:Y:S01]  /*1440*/  IMAD.IADD R0, R9, 0x1, R21 ;  /* 0x0000000109007824 */ /* 0x000fe200078e0215 */
[----:B------:R-:W-:Y:S06]  /*1450*/  @P0 BRA `(.L_x_12) ;  /* 0x0000000000200947 */ /* 0x000fec0003800000 */
[----:B------:R-:W-:Y:S01]  /*1460*/  USHF.R.U32.HI UR4, URZ, 0x3, UR13 ;  /* 0x000000033f047899 */ /* 0x000fe2000801160d */
[----:B------:R-:W-:Y:S01]  /*1470*/  IADD3 R2, P0, R2, R8, RZ ;  /* 0x0000000802027210 */ /* 0x000fe20007f1e0ff */
[----:B------:R-:W-:Y:S02]  /*1480*/  UISETP.GE.U32.AND UP0, UPT, UR13, 0x38, UPT ;  /* 0x000000380d00788c */ /* 0x000fe4000bf06070 */
[----:B------:R-:W-:Y:S02]  /*1490*/  UIMAD.WIDE.U32 UR4, UR4, 0x24924925, URZ ;  /* 0x24924925040478a5 */ /* 0x000fe4000f8e003f */
[----:B------:R-:W-:-:S05]  /*14a0*/  IMAD.X R3, R0, 0x1, R3, P0 ;  /* 0x0000000100037824 */ /* 0x000fca00000e0603 */
[----:B------:R-:W-:Y:S02]  /*14b0*/  UMOV UR4, URZ ;  /* 0x0000003f00047c82 */ /* 0x000fe40008000000 */
[----:B------:R-:W-:Y:S02]  /*14c0*/  @UP0 ULOP3.LUT UR4, UR5, 0x1, URZ, 0xc0, !UPT ;  /* 0x0000000105040892 */ /* 0x000fe4000f8ec03f */
[----:B------:R-:W-:-:S12]  /*14d0*/  UIMAD UR5, UR5, -0x38, UR13 ;  /* 0xffffffc8050578a4 */ /* 0x000fd8000f8e020d */
.L_x_12:
[----:B------:R-:W-:Y:S01]  /*14e0*/  ISETP.GE.U32.AND P0, PT, R2, UR6, PT ;  /* 0x0000000602007c0c */ /* 0x000fe2000bf06070 */
[----:B------:R-:W-:Y:S01]  /*14f0*/  IMAD.MOV.U32 R6, RZ, RZ, -0x1 ;  /* 0xffffffffff067424 */ /* 0x000fe200078e00ff */
[----:B------:R-:W-:Y:S01]  /*1500*/  PRMT R20, RZ, 0x7610, R20 ;  /* 0x00007610ff147816 */ /* 0x000fe20000000014 */
[----:B------:R-:W-:Y:S01]  /*1510*/  IMAD.MOV.U32 R4, RZ, RZ, -0x1 ;  /* 0xffffffffff047424 */ /* 0x000fe200078e00ff */
[----:B------:R-:W-:Y:S01]  /*1520*/  ISETP.GE.U32.AND.EX P0, PT, R3, UR7, PT, P0 ;  /* 0x0000000703007c0c */ /* 0x000fe2000bf06100 */
[----:B------:R-:W-:-:S12]  /*1530*/  IMAD.MOV.U32 R5, RZ, RZ, -0x1 ;  /* 0xffffffffff057424 */ /* 0x000fd800078e00ff */
[----:B------:R-:W-:Y:S05]  /*1540*/  @P0 BRA `(.L_x_13) ;  /* 0x0000000400240947 */ /* 0x000fea0003800000 */
[----:B------:R-:W0:Y:S01]  /*1550*/  LDC.64 R30, c[0x0][0x628] ;  /* 0x00018a00ff1e7b82 */ /* 0x000e220000000a00 */
[----:B------:R-:W-:Y:S02]  /*1560*/  IMAD.MOV.U32 R4, RZ, RZ, R2 ;  /* 0x000000ffff047224 */ /* 0x000fe400078e0002 */
[----:B------:R-:W-:-:S05]  /*1570*/  IMAD.MOV.U32 R5, RZ, RZ, R3 ;  /* 0x000000ffff057224 */ /* 0x000fca00078e0003 */
[----:B------:R-:W1:Y:S08]  /*1580*/  LDC R6, c[0x0][0x630] ;  /* 0x00018c00ff067b82 */ /* 0x000e700000000800 */
[----:B------:R-:W4:Y:S01]  /*1590*/  LDC.64 R32, c[0x0][0x620] ;  /* 0x00018800ff207b82 */ /* 0x000f220000000a00 */
[----:B0-----:R-:W-:-:S04]  /*15a0*/  ISETP.NE.U32.AND P0, PT, R30, RZ, PT ;  /* 0x000000ff1e00720c */ /* 0x001fc80003f05070 */
[----:B------:R-:W-:-:S13]  /*15b0*/  ISETP.NE.AND.EX P0, PT, R31, RZ, PT, P0 ;  /* 0x000000ff1f00720c */ /* 0x000fda0003f05300 */
[----:B-1--4-:R-:W-:Y:S05]  /*15c0*/  @!P0 BRA `(.L_x_14) ;  /* 0x0000000000288947 */ /* 0x012fea0003800000 */
[----:B------:R-:W0:Y:S02]  /*15d0*/  LDC R23, c[0x0][0x634] ;  /* 0x00018d00ff177b82 */ /* 0x000e240000000800 */
[----:B0-----:R-:W-:-:S05]  /*15e0*/  IADD3 R23, P0, R2, R23, RZ ;  /* 0x0000001702177210 */ /* 0x001fca0007f1e0ff */
[----:B------:R-:W-:-:S04]  /*15f0*/  IMAD.X R29, RZ, RZ, R3, P0 ;  /* 0x000000ffff1d7224 */ /* 0x000fc800000e0603 */
[----:B------:R-:W-:-:S04]  /*1600*/  IMAD.WIDE.U32 R4, R29, R30, RZ ;  /* 0x0000001e1d047225 */ /* 0x000fc800078e00ff */
[----:B------:R-:W-:-:S04]  /*1610*/  IMAD.WIDE.U32 R20, P0, R23, R31, R4 ;  /* 0x0000001f17147225 */ /* 0x000fc80007800004 */
[----:B------:R-:W-:-:S04]  /*1620*/  IMAD.WIDE.U32 R4, R23, R30, RZ ;  /* 0x0000001e17047225 */ /* 0x000fc800078e00ff */
[----:B------:R-:W-:Y:S01]  /*1630*/  IMAD.X R23, RZ, RZ, RZ, P0 ;  /* 0x000000ffff177224 */ /* 0x000fe200000e06ff */
[----:B------:R-:W-:Y:S01]  /*1640*/  IADD3 RZ, P0, R5, R20, RZ ;  /* 0x0000001405ff7210 */ /* 0x000fe20007f1e0ff */
[----:B------:R-:W-:-:S04]  /*1650*/  IMAD.MOV.U32 R22, RZ, RZ, R21 ;  /* 0x000000ffff167224 */ /* 0x000fc800078e0015 */
[----:B------:R-:W-:-:S08]  /*1660*/  IMAD.WIDE.U32.X R4, R29, R31, R22, P0 ;  /* 0x0000001f1d047225 */ /* 0x000fd000000e0416 */
.L_x_14:
[----:B------:R-:W0:Y:S01]  /*1670*/  LDC.64 R34, c[0x0][0x640] ;  /* 0x00019000ff227b82 */ /* 0x000e220000000a00 */
[-CC-:B------:R-:W-:Y:S01]  /*1680*/  SHF.R.U64 R36, R4, R6.reuse, R5.reuse ;  /* 0x0000000604247219 */ /* 0x180fe20000001205 */
[----:B------:R-:W-:Y:S01]  /*1690*/  IMAD.MOV.U32 R39, RZ, RZ, 0x1 ;  /* 0x00000001ff277424 */ /* 0x000fe200078e00ff */
[----:B------:R-:W-:Y:S02]  /*16a0*/  SHF.R.U32.HI R4, RZ, R6, R5 ;  /* 0x00000006ff047219 */ /* 0x000fe40000011605 */
[----:B------:R-:W-:-:S03]  /*16b0*/  IADD3 R21, P0, RZ, -R36, RZ ;  /* 0x80000024ff157210 */ /* 0x000fc60007f1e0ff */
[----:B------:R-:W1:Y:S02]  /*16c0*/  LDC R20, c[0x0][0x618] ;  /* 0x00018600ff147b82 */ /* 0x000e640000000800 */
[----:B------:R-:W-:-:S04]  /*16d0*/  IMAD.X R5, RZ, RZ, ~R4, P0 ;  /* 0x000000ffff057224 */ /* 0x000fc800000e0e04 */
[-C--:B------:R-:W-:Y:S02]  /*16e0*/  IMAD R6, R5, R32.reuse, RZ ;  /* 0x0000002005067224 */ /* 0x080fe400078e02ff */
[----:B------:R-:W4:Y:S01]  /*16f0*/  LDC R23, c[0x0][0x608] ;  /* 0x00018200ff177b82 */ /* 0x000f220000000800 */
[----:B------:R-:W-:-:S04]  /*1700*/  IMAD.WIDE.U32 R4, R21, R32, R2 ;  /* 0x0000002015047225 */ /* 0x000fc800078e0002 */
[----:B------:R-:W-:-:S03]  /*1710*/  IMAD R21, R21, R33, R6 ;  /* 0x0000002115157224 */ /* 0x000fc600078e0206 */
[----:B------:R-:W2:Y:S01]  /*1720*/  LDC R26, c[0x0][0x658] ;  /* 0x00019600ff1a7b82 */ /* 0x000ea20000000800 */
[----:B------:R-:W-:Y:S01]  /*1730*/  IMAD.IADD R5, R5, 0x1, R21 ;  /* 0x0000000105057824 */ /* 0x000fe200078e0215 */
[----:B0-----:R-:W-:Y:S01]  /*1740*/  ISETP.NE.U32.AND P0, PT, R34, RZ, PT ;  /* 0x000000ff2200720c */ /* 0x001fe20003f05070 */
[----:B------:R-:W-:-:S03]  /*1750*/  IMAD.MOV.U32 R21, RZ, RZ, -0x1 ;  /* 0xffffffffff157424 */ /* 0x000fc600078e00ff */
[----:B------:R-:W-:Y:S02]  /*1760*/  ISETP.NE.AND.EX P0, PT, R35, RZ, PT, P0 ;  /* 0x000000ff2300720c */ /* 0x000fe40003f05300 */
[----:B------:R-:W0:Y:S01]  /*1770*/  LDC R33, c[0x0][0x600] ;  /* 0x00018000ff217b82 */ /* 0x000e220000000800 */
[-CC-:B-1----:R-:W-:Y:S02]  /*1780*/  SHF.R.U64 R31, R4, R20.reuse, R5.reuse ;  /* 0x00000014041f7219 */ /* 0x182fe40000001205 */
[----:B------:R-:W-:-:S05]  /*1790*/  SHF.R.U32.HI R4, RZ, R20, R5 ;  /* 0x00000014ff047219 */ /* 0x000fca0000011605 */
[----:B------:R-:W1:Y:S01]  /*17a0*/  LDC R28, c[0x0][0x648] ;  /* 0x00019200ff1c7b82 */ /* 0x000e620000000800 */
[-CC-:B----4-:R-:W-:Y:S02]  /*17b0*/  SHF.R.U64 R41, R31, R23.reuse, R4.reuse ;  /* 0x000000171f297219 */ /* 0x190fe40000001204 */
[----:B------:R-:W-:-:S05]  /*17c0*/  SHF.R.U32.HI R5, RZ, R23, R4 ;  /* 0x00000017ff057219 */ /* 0x000fca0000011604 */
[----:B------:R-:W4:Y:S01]  /*17d0*/  LDC R37, c[0x0][0x638] ;  /* 0x00018e00ff257b82 */ /* 0x000f220000000800 */
[-C--:B--2---:R-:W-:Y:S02]  /*17e0*/  SHF.L.U32 R4, R21, R26.reuse, RZ ;  /* 0x0000001a15047219 */ /* 0x084fe400000006ff */
[--C-:B------:R-:W-:Y:S02]  /*17f0*/  SHF.R.U64 R32, R41, R26, R5.reuse ;  /* 0x0000001a29207219 */ /* 0x100fe40000001205 */
[----:B------:R-:W-:Y:S02]  /*1800*/  LOP3.LUT R6, RZ, R4, RZ, 0x33, !PT ;  /* 0x00000004ff067212 */ /* 0x000fe400078e33ff */
[----:B------:R-:W-:Y:S01]  /*1810*/  SHF.R.U32.HI R5, RZ, R26, R5 ;  /* 0x0000001aff057219 */ /* 0x000fe20000011605 */
[----:B------:R-:W2:Y:S01]  /*1820*/  LDC R30, c[0x0][0x610] ;  /* 0x00018400ff1e7b82 */ /* 0x000ea20000000800 */
[----:B------:R-:W-:Y:S01]  /*1830*/  IMAD.MOV.U32 R4, RZ, RZ, R32 ;  /* 0x000000ffff047224 */ /* 0x000fe200078e0020 */
[----:B------:R-:W-:Y:S06]  /*1840*/  @!P0 BRA `(.L_x_15) ;  /* 0x0000000000288947 */ /* 0x000fec0003800000 */
[----:B------:R-:W3:Y:S02]  /*1850*/  LDC R23, c[0x0][0x64c] ;  /* 0x00019300ff177b82 */ /* 0x000ee40000000800 */
[----:B---3--:R-:W-:-:S05]  /*1860*/  IADD3 R23, P0, R32, R23, RZ ;  /* 0x0000001720177210 */ /* 0x008fca0007f1e0ff */
        /* <DEDUP_REMOVED lines=8> */
.L_x_15:
[----:B-1----:R-:W-:Y:S01]  /*18f0*/  SHF.R.U64 R17, R4, R28, R5 ;  /* 0x0000001c04117219 */ /* 0x002fe20000001205 */
[----:B------:R-:W-:Y:S01]  /*1900*/  @P4 IMAD R25, R27, R24, R16 ;  /* 0x000000181b194224 */ /* 0x000fe200078e0210 */
[----:B------:R-:W-:Y:S02]  /*1910*/  SHF.L.U32 R4, R39, R26, RZ ;  /* 0x0000001a27047219 */ /* 0x000fe400000006ff */
[----:B------:R-:W-:Y:S01]  /*1920*/  LOP3.LUT R5, R41, R6, RZ, 0xc0, !PT ;  /* 0x0000000629057212 */ /* 0x000fe200078ec0ff */
[----:B0-----:R-:W-:Y:S02]  /*1930*/  VIADD R6, R33, 0xffffffff ;  /* 0xffffffff21067836 */ /* 0x001fe40000000000 */
[----:B------:R-:W-:Y:S02]  /*1940*/  IMAD.MOV R20, RZ, RZ, -R17 ;  /* 0x000000ffff147224 */ /* 0x000fe400078e0a11 */
[----:B------:R-:W-:Y:S01]  /*1950*/  IMAD R16, R4, R17, R5 ;  /* 0x0000001104107224 */ /* 0x000fe200078e0205 */
[----:B------:R-:W-:Y:S01]  /*1960*/  LOP3.LUT R5, R31, R6, RZ, 0xc0, !PT ;  /* 0x000000061f057212 */ /* 0x000fe200078ec0ff */
[----:B----4-:R-:W-:-:S02]  /*1970*/  IMAD R4, R20, R37, R32 ;  /* 0x0000002514047224 */ /* 0x010fc400078e0220 */
[----:B--2---:R-:W-:Y:S02]  /*1980*/  IMAD R6, R16, R30, R25 ;  /* 0x0000001e10067224 */ /* 0x004fe400078e0219 */
[----:B------:R-:W-:Y:S02]  /*1990*/  IMAD R5, R4, R33, R5 ;  /* 0x0000002104057224 */ /* 0x000fe400078e0205 */
[----:B------:R-:W-:-:S03]  /*19a0*/  IMAD.MOV.U32 R20, RZ, RZ, 0x1 ;  /* 0x00000001ff147424 */ /* 0x000fc600078e00ff */
[----:B------:R-:W-:Y:S02]  /*19b0*/  SEL R4, R5, R6, !P4 ;  /* 0x0000000605047207 */ /* 0x000fe40006000000 */
[----:B------:R-:W-:Y:S01]  /*19c0*/  SEL R6, R6, R5, !P4 ;  /* 0x0000000506067207 */ /* 0x000fe20006000000 */
[----:B------:R-:W-:-:S07]  /*19d0*/  IMAD.MOV.U32 R5, RZ, RZ, R36 ;  /* 0x000000ffff057224 */ /* 0x000fce00078e0024 */
.L_x_13:
[----:B------:R-:W-:Y:S05]  /*19e0*/  @!P2 BRA `(.L_x_16) ;  /* 0x00000000000ca947 */ /* 0x000fea0003800000 */
[----:B------:R-:W-:Y:S01]  /*19f0*/  UCGABAR_WAIT ;  /* 0x0000000000007dc7 */ /* 0x000fe20008000000 */
[----:B------:R-:W-:Y:S01]  /*1a00*/  CCTL.IVALL ;  /* 0x00000000ff00798f */ /* 0x000fe20002000000 */
[----:B------:R-:W-:Y:S05]  /*1a10*/  BRA `(.L_x_17) ;  /* 0x0000000000047947 */ /* 0x000fea0003800000 */
.L_x_16:
[----:B------:R-:W-:Y:S06]  /*1a20*/  BAR.SYNC.DEFER_BLOCKING 0x0 ;  /* 0x0000000000007b1d */ /* 0x000fec0000010000 */
.L_x_17:
[----:B------:R-:W-:Y:S05]  /*1a30*/  @!P5 BRA `(.L_x_18) ;  /* 0x0000004000c8d947 */ /* 0x000fea0003800000 */
[----:B------:R-:W-:-:S13]  /*1a40*/  ISETP.GT.U32.AND P0, PT, R38, 0x1, PT ;  /* 0x000000012600780c */ /* 0x000fda0003f04070 */
[----:B------:R-:W-:Y:S05]  /*1a50*/  @P0 EXIT ;  /* 0x000000000000094d */ /* 0x000fea0003800000 */
.L_x_19:
[----:B------:R-:W-:-:S08]  /*1a60*/  NOP ;  /* 0x0000000000007918 */ /* 0x000fd00000000000 */
[----:B------:R-:W0:Y:S02]  /*1a70*/  USETMAXREG.TRY_ALLOC.CTAPOOL UP0, 0xe8 ;  /* 0x000000e8000079c8 */ /* 0x000e240008000600 */
[----:B0-----:R-:W-:-:S13]  /*1a80*/  PLOP3.LUT P0, PT, PT, PT, UP0, 0x80, 0x0 ;  /* 0x000000000000781c */ /* 0x001fda0003f0f008 */
[----:B------:R-:W-:Y:S05]  /*1a90*/  @!P0 BRA `(.L_x_19) ;  /* 0xfffffffc00f08947 */ /* 0x000fea000383ffff */
[----:B------:R-:W-:-:S13]  /*1aa0*/  LOP3.LUT P0, RZ, R20, 0xff, RZ, 0xc0, !PT ;  /* 0x000000ff14ff7812 */ /* 0x000fda000780c0ff */
[----:B------:R-:W-:Y:S05]  /*1ab0*/  @!P0 EXIT ;  /* 0x000000000000894d */ /* 0x000fea0003800000 */
[----:B------:R-:W0:Y:S01]  /*1ac0*/  S2UR UR6, SR_CgaCtaId ;  /* 0x00000000000679c3 */ /* 0x000e220000008800 */
[CC--:B------:R-:W-:Y:S01]  /*1ad0*/  LEA.HI R11, R19.reuse, R10.reuse, RZ, 0x2 ;  /* 0x0000000a130b7211 */ /* 0x0c0fe200078f10ff */
[----:B------:R-:W-:Y:S01]  /*1ae0*/  UIADD3 UR7, UR15, -0x1, URZ ;  /* 0xffffffff0f077890 */ /* 0x000fe2000fffe03f */
[----:B------:R-:W-:Y:S01]  /*1af0*/  LEA.HI R19, R19, R10, RZ, 0x5 ;  /* 0x0000000a13137211 */ /* 0x000fe200078f28ff */
[----:B------:R-:W-:Y:S01]  /*1b00*/  UMOV UR12, 0x400 ;  /* 0x00000400000c7882 */ /* 0x000fe20000000000 */
[--C-:B------:R-:W-:Y:S01]  /*1b10*/  SHF.R.S32.HI R16, RZ, 0x2, R11.reuse ;  /* 0x00000002ff107819 */ /* 0x100fe2000001140b */
[----:B------:R-:W-:Y:S01]  /*1b20*/  UISETP.LT.AND UP0, UPT, UR13, 0x1, UPT ;  /* 0x000000010d00788c */ /* 0x000fe2000bf01270 */
[----:B------:R-:W-:Y:S01]  /*1b30*/  SHF.R.S32.HI R17, RZ, 0x1f, R11 ;  /* 0x0000001fff117819 */ /* 0x000fe2000001140b */
[----:B------:R-:W-:Y:S01]  /*1b40*/  USHF.L.U32 UR22, UR13, 0x1, URZ ;  /* 0x000000010d167899 */ /* 0x000fe2000800063f */
[----:B------:R-:W-:Y:S01]  /*1b50*/  SHF.R.S32.HI R19, RZ, 0x5, R19 ;  /* 0x00000005ff137819 */ /* 0x000fe20000011413 */
[----:B------:R-:W-:Y:S01]  /*1b60*/  USEL UR14, UR13, 0x1, UP0 ;  /* 0x000000010d0e7887 */ /* 0x000fe20008000000 */
[----:B------:R-:W-:Y:S01]  /*1b70*/  LEA.HI R17, R17, R16, RZ, 0x3 ;  /* 0x0000001011117211 */ /* 0x000fe200078f18ff */
[----:B------:R-:W-:Y:S01]  /*1b80*/  UISETP.NE.AND UP0, UPT, UR7, URZ, UPT ;  /* 0x0000003f0700728c */ /* 0x000fe2000bf05270 */
[----:B------:R-:W-:Y:S01]  /*1b90*/  LOP3.LUT R11, R11, 0xfffffffc, RZ, 0xc0, !PT ;  /* 0xfffffffc0b0b7812 */ /* 0x000fe200078ec0ff */
[----:B------:R-:W-:Y:S01]  /*1ba0*/  UIADD3 UR14, -UR14, UR13, URZ ;  /* 0x0000000d0e0e7290 */ /* 0x000fe2000fffe13f */
[----:B------:R-:W-:Y:S01]  /*1bb0*/  LOP3.LUT R17, R17, 0xfffffff8, RZ, 0xc0, !PT ;  /* 0xfffffff811117812 */ /* 0x000fe200078ec0ff */
[----:B------:R-:W-:Y:S01]  /*1bc0*/  USEL UR9, URZ, 0x1, UP0 ;  /* 0x000000013f097887 */ /* 0x000fe20008000000 */
[----:B------:R-:W-:Y:S01]  /*1bd0*/  LOP3.LUT R86, R7, 0x1, RZ, 0xfc, !PT ;  /* 0x0000000107567812 */ /* 0x000fe200078efcff */
[----:B------:R-:W-:-:S02]  /*1be0*/  IMAD.IADD R20, R10, 0x1, -R11 ;  /* 0x000000010a147824 */ /* 0x000fc400078e0a0b */
[----:B------:R-:W-:Y:S02]  /*1bf0*/  IMAD.IADD R16, R16, 0x1, -R17 ;  /* 0x0000000110107824 */ /* 0x000fe400078e0a11 */
[----:B------:R-:W-:Y:S01]  /*1c00*/  IMAD.U32 R87, RZ, RZ, UR9 ;  /* 0x00000009ff577e24 */ /* 0x000fe2000f8e00ff */
[----:B0-----:R-:W-:Y:S02]  /*1c10*/  ULEA UR12, UR6, UR12, 0x18 ;  /* 0x0000000c060c7291 */ /* 0x001fe4000f8ec03f */
[--C-:B------:R-:W-:Y:S01]  /*1c20*/  SHF.R.S32.HI R17, RZ, 0x1f, R16.reuse ;  /* 0x0000001fff117819 */ /* 0x100fe20000011410 */
[----:B------:R-:W-:Y:S01]  /*1c30*/  USHF.L.U32 UR6, UR7, 0x3, URZ ;  /* 0x0000000307067899 */ /* 0x000fe2000800063f */
[C-C-:B------:R-:W-:Y:S01]  /*1c40*/  IMAD R21, R19.reuse, -0x10, -R16.reuse ;  /* 0xfffffff013157824 */ /* 0x140fe200078e0a10 */
[----:B------:R-:W-:Y:S02]  /*1c50*/  UIADD3 UR7, UR12, 0x480, URZ ;  /* 0x000004800c077890 */ /* 0x000fe4000fffe03f */
[----:B------:R-:W-:Y:S01]  /*1c60*/  ULOP3.LUT UR6, UR6, 0x8, URZ, 0xc0, !UPT ;  /* 0x0000000806067892 */ /* 0x000fe2000f8ec03f */
[----:B------:R-:W-:Y:S01]  /*1c70*/  IMAD.WIDE R10, R19, 0x10, R16 ;  /* 0x00000010130a7825 */ /* 0x000fe200078e0210 */
[----:B------:R-:W-:-:S02]  /*1c80*/  UIADD3 UR8, UR12, 0x1c480, URZ ;  /* 0x0001c4800c087890 */ /* 0x000fc4000fffe03f */
[----:B------:R-:W-:Y:S02]  /*1c90*/  USHF.R.U32.HI UR7, URZ, 0x4, UR7 ;  /* 0x000000043f077899 */ /* 0x000fe40008011607 */
[----:B------:R-:W-:Y:S02]  /*1ca0*/  USHF.R.U32.HI UR8, URZ, 0x4, UR8 ;  /* 0x000000043f087899 */ /* 0x000fe40008011608 */
[----:B------:R-:W-:Y:S02]  /*1cb0*/  ULOP3.LUT UR24, UR6, 0x8, URZ, 0x3c, !UPT ;  /* 0x0000000806187892 */ /* 0x000fe4000f8e3c3f */
[----:B------:R-:W-:Y:S02]  /*1cc0*/  ULOP3.LUT UR16, UR6, 0x18, URZ, 0x3c, !UPT ;  /* 0x0000001806107892 */ /* 0x000fe4000f8e3c3f */
[----:B------:R-:W-:Y:S01]  /*1cd0*/  UIADD3 UR23, UR12, 0x390, URZ ;  /* 0x000003900c177890 */ /* 0x000fe2000fffe03f */
[----:B------:R-:W-:Y:S01]  /*1ce0*/  ULDC UR6, c[0x0][0x284] ;  /* 0x0000a10000067ab9 */ /* 0x000fe20000000800 */
[----:B------:R-:W-:Y:S01]  /*1cf0*/  ULOP3.LUT UR7, UR7, 0x3fff, URZ, 0xc0, !UPT ;  /* 0x00003fff07077892 */ /* 0x000fe2000f8ec03f */
[----:B------:R-:W-:Y:S01]  /*1d00*/  VIADD R21, R21, UR6 ;  /* 0x0000000615157c36 */ /* 0x000fe20008000000 */
[----:B------:R-:W-:-:S02]  /*1d10*/  ULOP3.LUT UR8, UR8, 0x3fff, URZ, 0xc0, !UPT ;  /* 0x00003fff08087892 */ /* 0x000fc4000f8ec03f */
[----:B------:R-:W-:Y:S02]  /*1d20*/  ULEA UR15, UR15, UR23, 0x3 ;  /* 0x000000170f0f7291 */ /* 0x000fe4000f8e183f */
[----:B------:R-:W-:Y:S02]  /*1d30*/  ULOP3.LUT UR17, UR7, 0x10000, URZ, 0xfc, !UPT ;  /* 0x0001000007117892 */ /* 0x000fe4000f8efc3f */
[----:B------:R-:W-:-:S12]  /*1d40*/  ULOP3.LUT UR18, UR8, 0x10000, URZ, 0xfc, !UPT ;  /* 0x0001000008127892 */ /* 0x000fd8000f8efc3f */
.L_x_110:
[----:B------:R-:W-:Y:S01]  /*1d50*/  SHF.L.U32 R16, R87, 0x1f, RZ ;  /* 0x0000001f57107819 */ /* 0x000fe200000006ff */
[----:B------:R-:W0:Y:S01]  /*1d60*/  LDC R17, c[0x0][0x28c] ;  /* 0x0000a300ff117b82 */ /* 0x000e220000000800 */
[----:B------:R-:W-:Y:S01]  /*1d70*/  UMOV UR6, URZ ;  /* 0x0000003f00067c82 */ /* 0x000fe20008000000 */
[----:B------:R-:W-:Y:S01]  /*1d80*/  UMOV UR19, UR5 ;  /* 0x0000000500137c82 */ /* 0x000fe20008000000 */
[----:B-1----:R-:W1:Y:S01]  /*1d90*/  SYNCS.PHASECHK.TRANS64.TRYWAIT P0, [UR15+-0x8], R16 ;  /* 0xfffff810ff0075a7 */ /* 0x002e62000800014f */
[----:B0-----:R-:W-:Y:S01]  /*1da0*/  ISETP.GE.AND P1, PT, R17, 0x1, PT ;  /* 0x000000011100780c */ /* 0x001fe20003f26270 */
[----:B-1234-:R-:W-:-:S12]  /*1db0*/  @!P0 BRA `(.L_x_20) ;  /* 0x0000006c00708947 */ /* 0x01efd80003800000 */
.L_x_184:
[----:B------:R-:W-:Y:S01]  /*1dc0*/  UMOV UR7, URZ ;  /* 0x0000003f00077c82 */ /* 0x000fe20008000000 */
[----:B------:R-:W-:Y:S01]  /*1dd0*/  UMOV UR8, URZ ;  /* 0x0000003f00087c82 */ /* 0x000fe20008000000 */
[----:B------:R-:W-:Y:S02]  /*1de0*/  CS2R R22, SRZ ;  /* 0x0000000000167805 */ /* 0x000fe4000001ff00 */
[----:B------:R-:W-:Y:S02]  /*1df0*/  CS2R R56, SRZ ;  /* 0x0000000000387805 */ /* 0x000fe4000001ff00 */
[----:B------:R-:W-:Y:S02]  /*1e00*/  CS2R R58, SRZ ;  /* 0x00000000003a7805 */ /* 0x000fe4000001ff00 */
[----:B------:R-:W-:Y:S02]  /*1e10*/  CS2R R60, SRZ ;  /* 0x00000000003c7805 */ /* 0x000fe4000001ff00 */
[----:B------:R-:W-:-:S02]  /*1e20*/  CS2R R62, SRZ ;  /* 0x00000000003e7805 */ /* 0x000fc4000001ff00 */
[----:B------:R-:W-:Y:S02]  /*1e30*/  CS2R R64, SRZ ;  /* 0x0000000000407805 */ /* 0x000fe4000001ff00 */
        /* <DEDUP_REMOVED lines=9> */
[----:B------:R-:W-:Y:S01]  /*1ed0*/  CS2R R84, SRZ ;  /* 0x0000000000547805 */ /* 0x000fe2000001ff00 */
[----:B------:R-:W-:Y:S01]  /*1ee0*/  IMAD.U32 R88, RZ, RZ, UR4 ;  /* 0x00000004ff587e24 */ /* 0x000fe2000f8e00ff */
        /* <DEDUP_REMOVED lines=15> */
[----:B------:R-:W-:Y:S01]  /*1fe0*/  CS2R R54, SRZ ;  /* 0x0000000000367805 */ /* 0x000fe2000001ff00 */
[----:B------:R-:W-:Y:S06]  /*1ff0*/  @!P1 BRA `(.L_x_21) ;  /* 0x0000000400449947 */ /* 0x000fec0003800000 */
[----:B------:R-:W-:-:S13]  /*2000*/  ISETP.NE.AND P1, PT, R86, 0x3, PT ;  /* 0x000000035600780c */ /* 0x000fda0003f25270 */
[----:B------:R-:W-:Y:S05]  /*2010*/  @!P1 BRA `(.L_x_22) ;  /* 0x0000000000049947 */ /* 0x000fea0003800000 */
[----:B------:R-:W-:Y:S01]  /*2020*/  BPT.TRAP 0x1 ;  /* 0x000000040000795c */ /* 0x000fe20000300000 */
.L_x_22:
[----:B------:R-:W-:Y:S01]  /*2030*/  ULEA UR6, UR5, UR12, 0x3 ;  /* 0x0000000c05067291 */ /* 0x000fe2000f8e183f */
[----:B0-----:R-:W-:-:S05]  /*2040*/  IMAD.U32 R16, RZ, RZ, UR4 ;  /* 0x00000004ff107e24 */ /* 0x001fca000f8e00ff */
[----:B------:R-:W-:-:S04]  /*2050*/  SHF.L.U32 R16, R16, 0x1f, RZ ;  /* 0x0000001f10107819 */ /* 0x000fc800000006ff */
[----:B------:R0:W1:Y:S01]  /*2060*/  SYNCS.PHASECHK.TRANS64.TRYWAIT P0, [UR6], R16 ;  /* 0x00000010ff0075a7 */ /* 0x0000620008000146 */
[----:B------:R-:W-:Y:S05]  /*2070*/  @!P1 BRA `(.L_x_23) ;  /* 0x0000000000049947 */ /* 0x000fea0003800000 */
[----:B------:R-:W-:Y:S01]  /*2080*/  BPT.TRAP 0x1 ;  /* 0x000000040000795c */ /* 0x000fe20000300000 */
.L_x_23:
[----:B-1----:R-:W-:Y:S05]  /*2090*/  @P0 BRA `(.L_x_24) ;  /* 0x0000000000080947 */ /* 0x002fea0003800000 */
[----:B------:R-:W1:Y:S02]  /*20a0*/  SYNCS.PHASECHK.TRANS64.TRYWAIT P0, [UR6], R16 ;  /* 0x00000010ff0075a7 */ /* 0x000e640008000146 */
[----:B-1----:R-:W-:Y:S05]  /*20b0*/  @!P0 BRA `(.L_x_25) ;  /* 0x0000006800c88947 */ /* 0x002fea0003800000 */
.L_x_24:
[----:B------:R-:W-:Y:S01]  /*20c0*/  ULDC UR7, c[0x0][0x50c] ;  /* 0x0001430000077ab9 */ /* 0x000fe20000000800 */
[----:B------:R-:W-:Y:S01]  /*20d0*/  ULEA UR8, UR5, UR17, 0x7 ;  /* 0x0000001105087291 */ /* 0x000fe2000f8e383f */
[----:B------:R-:W-:Y:S01]  /*20e0*/  WARPGROUP.ARRIVE ;  /* 0x00000000000079c5 */ /* 0x000fe20000000000 */
[----:B------:R-:W-:Y:S01]  /*20f0*/  UISETP.NE.AND UP0, UPT, UR7, 0x1, UPT ;  /* 0x000000010700788c */ /* 0x000fe2000bf05270 */
[----:B------:R-:W-:Y:S01]  /*2100*/  CS2R R22, SRZ ;  /* 0x0000000000167805 */ /* 0x000fe2000001ff00 */
[----:B------:R-:W-:Y:S01]  /*2110*/  ULEA UR10, UR5, UR18, 0x7 ;  /* 0x00000012050a7291 */ /* 0x000fe2000f8e383f */
[----:B------:R-:W-:Y:S01]  /*2120*/  CS2R R56, SRZ ;  /* 0x0000000000387805 */ /* 0x000fe2000001ff00 */
[----:B------:R-:W-:Y:S01]  /*2130*/  USEL UR7, URZ, 0x1, UP0 ;  /* 0x000000013f077887 */ /* 0x000fe20008000000 */
[----:B------:R-:W-:Y:S01]  /*2140*/  CS2R R58, SRZ ;  /* 0x00000000003a7805 */ /* 0x000fe2000001ff00 */
[----:B------:R-:W-:Y:S01]  /*2150*/  UMOV UR9, 0xc0000010 ;  /* 0xc000001000097882 */ /* 0x000fe20000000000 */
[----:B------:R-:W-:Y:S01]  /*2160*/  UMOV UR11, 0xc0000010 ;  /* 0xc0000010000b7882 */ /* 0x000fe20000000000 */
[----:B------:R-:W-:Y:S01]  /*2170*/  UMOV UR6, 0x1 ;  /* 0x0000000100067882 */ /* 0x000fe20000000000 */
[----:B------:R-:W-:-:S02]  /*2180*/  CS2R R60, SRZ ;  /* 0x00000000003c7805 */ /* 0x000fc4000001ff00 */
[----:B------:R-:W-:Y:S01]  /*2190*/  ISETP.NE.AND P0, PT, RZ, UR7, PT ;  /* 0x00000007ff007c0c */ /* 0x000fe2000bf05270 */
[----:B------:R-:W-:Y:S01]  /*21a0*/  QGMMA.64x64x32.F32.E4M3.E4M3 R24, gdesc[UR8], RZ, !UPT, gsb0 ;  /* 0x00e00000081879f3 */ /* 0x000fe2000c0008ff */
        /* <DEDUP_REMOVED lines=11> */
[----:B------:R-:W-:Y:S01]  /*2260*/  CS2R R84, SRZ ;  /* 0x0000000000547805 */ /* 0x000fe2000001ff00 */
[----:B------:R-:W-:Y:S06]  /*2270*/  @!P0 BRA `(.L_x_26) ;  /* 0x0000000000888947 */ /* 0x000fec0003800000 */
[----:B------:R-:W-:Y:S02]  /*2280*/  WARPGROUP.DEPBAR.LE gsb0, 0x0 ;  /* 0x00008000000079c5 */ /* 0x000fe40000010000 */
[----:B------:R-:W-:-:S01]  /*2290*/  FADD R85, RZ, R24 ;  /* 0x00000018ff557221 */ /* 0x000fc20000000000 */
[----:B------:R-:W-:Y:S01]  /*22a0*/  FADD R84, RZ, R25 ;  /* 0x00000019ff547221 */ /* 0x000fe20000000000 */
        /* <DEDUP_REMOVED lines=30> */
[----:B------:R-:W-:-:S06]  /*2490*/  UMOV UR6, URZ ;  /* 0x0000003f00067c82 */ /* 0x000fcc0008000000 */
.L_x_26:
[----:B------:R-:W-:-:S04]  /*24a0*/  UIADD3 UR19, UR5, 0x1, URZ ;  /* 0x0000000105137890 */ /* 0x000fc8000fffe03f */
[----:B------:R-:W-:-:S04]  /*24b0*/  UISETP.NE.AND UP0, UPT, UR19, 0x38, UPT ;  /* 0x000000381300788c */ /* 0x000fc8000bf05270 */
[----:B------:R-:W-:Y:S02]  /*24c0*/  USEL UR8, URZ, 0x1, UP0 ;  /* 0x000000013f087887 */ /* 0x000fe40008000000 */
[----:B------:R-:W-:Y:S02]  /*24d0*/  USEL UR19, UR19, URZ, UP0 ;  /* 0x0000003f13137287 */ /* 0x000fe40008000000 */
[----:B------:R-:W-:-:S06]  /*24e0*/  ULOP3.LUT UR8, UR4, UR8, URZ, 0x3c, !UPT ;  /* 0x0000000804087292 */ /* 0x000fcc000f8e3c3f */
[----:B------:R-:W-:Y:S01]  /*24f0*/  IMAD.U32 R88, RZ, RZ, UR8 ;  /* 0x00000008ff587e24 */ /* 0x000fe2000f8e00ff */
[----:B------:R-:W-:-:S06]  /*2500*/  UMOV UR8, 0x1 ;  /* 0x0000000100087882 */ /* 0x000fcc0000000000 */
.L_x_21:
[----:B------:R-:W-:-:S06]  /*2510*/  UISETP.GE.AND UP0, UPT, UR14, 0x1, UPT ;  /* 0x000000010e00788c */ /* 0x000fcc000bf06270 */
[----:B------:R-:W-:-:S13]  /*2520*/  PLOP3.LUT P0, PT, PT, PT, UP0, 0x80, 0x0 ;  /* 0x000000000000781c */ /* 0x000fda0003f0f008 */
[----:B------:R-:W-:Y:S05]  /*2530*/  @!P0 BRA `(.L_x_27) ;  /* 0x0000000400548947 */ /* 0x000fea0003800000 */
[----:B01----:R-:W-:Y:S01]  /*2540*/  IMAD.U32 R16, RZ, RZ, UR14 ;  /* 0x0000000eff107e24 */ /* 0x003fe2000f8e00ff */
[----:B------:R-:W-:Y:S01]  /*2550*/  ULDC UR25, c[0x0][0x50c] ;  /* 0x0001430000197ab9 */ /* 0x000fe20000000800 */
[----:B------:R-:W-:-:S07]  /*2560*/  IMAD.U32 R17, RZ, RZ, UR5 ;  /* 0x00000005ff117e24 */ /* 0x000fce000f8e00ff */
.L_x_35:
[----:B------:R-:W-:-:S13]  /*2570*/  ISETP.NE.AND P1, PT, R86, 0x3, PT ;  /* 0x000000035600780c */ /* 0x000fda0003f25270 */
[----:B------:R-:W-:Y:S05]  /*2580*/  @!P1 BRA `(.L_x_28) ;  /* 0x0000000000049947 */ /* 0x000fea0003800000 */
[----:B------:R-:W-:Y:S01]  /*2590*/  BPT.TRAP 0x1 ;  /* 0x000000040000795c */ /* 0x000fe20000300000 */
.L_x_28:
[----:B------:R-:W-:Y:S01]  /*25a0*/  ULEA UR9, UR19, UR12, 0x3 ;  /* 0x0000000c13097291 */ /* 0x000fe2000f8e183f */
[----:B------:R-:W-:-:S08]  /*25b0*/  SHF.L.U32 R18, R88, 0x1f, RZ ;  /* 0x0000001f58127819 */ /* 0x000fd000000006ff */
[----:B------:R0:W1:Y:S01]  /*25c0*/  SYNCS.PHASECHK.TRANS64.TRYWAIT P0, [UR9], R18 ;  /* 0x00000012ff0075a7 */ /* 0x0000620008000149 */
[----:B------:R-:W-:Y:S05]  /*25d0*/  @!P1 BRA `(.L_x_29) ;  /* 0x0000000000049947 */ /* 0x000fea0003800000 */
[----:B------:R-:W-:Y:S01]  /*25e0*/  BPT.TRAP 0x1 ;  /* 0x000000040000795c */ /* 0x000fe20000300000 */
.L_x_29:
[----:B-1----:R-:W-:Y:S05]  /*25f0*/  @P0 BRA `(.L_x_30) ;  /* 0x0000000000080947 */ /* 0x002fea0003800000 */
[----:B------:R-:W1:Y:S02]  /*2600*/  SYNCS.PHASECHK.TRANS64.TRYWAIT P0, [UR9], R18 ;  /* 0x00000012ff0075a7 */ /* 0x000e640008000149 */
[----:B-1----:R-:W-:Y:S05]  /*2610*/  @!P0 BRA `(.L_x_31) ;  /* 0x0000006400888947 */ /* 0x002fea0003800000 */
.L_x_30:
[----:B------:R-:W-:Y:S01]  /*2620*/  UISETP.NE.AND UP0, UPT, UR7, URZ, UPT ;  /* 0x0000003f0700728c */ /* 0x000fe2000bf05270 */
[----:B------:R-:W-:Y:S01]  /*2630*/  WARPGROUP.ARRIVE ;  /* 0x00000000000079c5 */ /* 0x000fe20000000000 */
[----:B------:R-:W-:Y:S02]  /*2640*/  ULEA UR10, UR19, UR18, 0x7 ;  /* 0x00000012130a7291 */ /* 0x000fe4000f8e383f */
[----:B------:R-:W-:Y:S01]  /*2650*/  USEL UR8, UR8, URZ, !UP0 ;  /* 0x0000003f08087287 */ /* 0x000fe2000c000000 */
[----:B------:R-:W-:Y:S01]  /*2660*/  UMOV UR9, 0xc0000010 ;  /* 0xc000001000097882 */ /* 0x000fe20000000000 */
[----:B------:R-:W-:Y:S02]  /*2670*/  UMOV UR11, 0xc0000010 ;  /* 0xc0000010000b7882 */ /* 0x000fe40000000000 */
[----:B------:R-:W-:Y:S02]  /*2680*/  UISETP.NE.U32.AND UP0, UPT, UR8, URZ, UPT ;  /* 0x0000003f0800728c */ /* 0x000fe4000bf05070 */
[----:B------:R-:W-:-:S02]  /*2690*/  ULEA UR8, UR19, UR17, 0x7 ;  /* 0x0000001113087291 */ /* 0x000fc4000f8e383f */
[----:B------:R-:W-:-:S07]  /*26a0*/  UIADD3 UR6, UR6, 0x1, URZ ;  /* 0x0000000106067890 */ /* 0x000fce000fffe03f */
[----:B------:R-:W-:Y:S01]  /*26b0*/  QGMMA.64x64x32.F32.E4M3.E4M3 R24, gdesc[UR8], R24, UP0, gsb0 ;  /* 0x00e00000081879f3 */ /* 0x000fe2000b800818 */
[----:B------:R-:W-:-:S04]  /*26c0*/  UISETP.NE.AND UP0, UPT, UR6, UR25, UPT ;  /* 0x000000190600728c */ /* 0x000fc8000bf05270 */
[----:B------:R-:W-:-:S06]  /*26d0*/  USEL UR7, URZ, 0x1, UP0 ;  /* 0x000000013f077887 */ /* 0x000fcc0008000000 */
[----:B------:R-:W-:Y:S01]  /*26e0*/  ISETP.NE.AND P0, PT, RZ, UR7, PT ;  /* 0x00000007ff007c0c */ /* 0x000fe2000bf05270 */
[----:B------:R-:W-:-:S12]  /*26f0*/  WARPGROUP.DEPBAR.LE gsb0, 0x1 ;  /* 0x00008000000079c5 */ /* 0x000fd80000010100 */
[----:B------:R-:W-:Y:S05]  /*2700*/  @!P0 BRA `(.L_x_32) ;  /* 0x0000000000888947 */ /* 0x000fea0003800000 */
[----:B------:R-:W-:Y:S02]  /*2710*/  WARPGROUP.DEPBAR.LE gsb0, 0x0 ;  /* 0x00008000000079c5 */ /* 0x000fe40000010000 */
[----:B------:R-:W-:-:S01]  /*2720*/  FADD R85, R24, R85 ;  /* 0x0000005518557221 */ /* 0x000fc20000000000 */
[----:B------:R-:W-:Y:S01]  /*2730*/  FADD R84, R25, R84 ;  /* 0x0000005419547221 */ /* 0x000fe20000000000 */
        /* <DEDUP_REMOVED lines=30> */
[----:B------:R-:W-:-:S06]  /*2920*/  UMOV UR6, URZ ;  /* 0x0000003f00067c82 */ /* 0x000fcc0008000000 */
.L_x_32:
[----:B------:R-:W-:Y:S05]  /*2930*/  @!P1 BRA `(.L_x_33) ;  /* 0x0000000000049947 */ /* 0x000fea0003800000 */
[----:B------:R-:W-:Y:S01]  /*2940*/  BPT.TRAP 0x1 ;  /* 0x000000040000795c */ /* 0x000fe20000300000 */
.L_x_33:
[----:B------:R-:W-:-:S13]  /*2950*/  ISETP.NE.AND P0, PT, R13, RZ, PT ;  /* 0x000000ff0d00720c */ /* 0x000fda0003f05270 */
[----:B01----:R-:W-:-:S05]  /*2960*/  @P0 LEA R18, R17, UR12, 0x3 ;  /* 0x0000000c11120c11 */ /* 0x003fca000f8e18ff */
[----:B------:R-:W-:-:S05]  /*2970*/  @P0 VIADD R19, R18, 0x1c0 ;  /* 0x000001c012130836 */ /* 0x000fca0000000000 */
[----:B------:R-:W-:-:S04]  /*2980*/  @P0 PRMT R19, R12, 0x654, R19 ;  /* 0x000006540c130816 */ /* 0x000fc80000000013 */
[----:B------:R0:W-:Y:S01]  /*2990*/  @P0 SYNCS.ARRIVE.TRANS64.RED.A1T0 RZ, [R19+URZ], RZ ;  /* 0x000000ff13ff09a7 */ /* 0x0001e2000810043f */
[----:B------:R-:W-:-:S13]  /*29a0*/  ISETP.GT.U32.AND P0, PT, R7, 0x1, PT ;  /* 0x000000010700780c */ /* 0x000fda0003f04070 */
[----:B0-----:R-:W-:Y:S05]  /*29b0*/  @P0 BRA `(.L_x_34) ;  /* 0x0000000000040947 */ /* 0x001fea0003800000 */
[----:B------:R-:W-:Y:S01]  /*29c0*/  BPT.TRAP 0x1 ;  /* 0x000000040000795c */ /* 0x000fe20000300000 */
.L_x_34:
[----:B------:R-:W-:Y:S01]  /*29d0*/  UIADD3 UR19, UR19, 0x1, URZ ;  /* 0x0000000113137890 */ /* 0x000fe2000fffe03f */
[C---:B------:R-:W-:Y:S01]  /*29e0*/  ISETP.GT.AND P1, PT, R16.reuse, 0x1, PT ;  /* 0x000000011000780c */ /* 0x040fe20003f24270 */
[----:B------:R-:W-:Y:S02]  /*29f0*/  VIADD R17, R17, 0x1 ;  /* 0x0000000111117836 */ /* 0x000fe40000000000 */
[----:B------:R-:W-:Y:S01]  /*2a00*/  UISETP.NE.AND UP0, UPT, UR19, 0x38, UPT ;  /* 0x000000381300788c */ /* 0x000fe2000bf05270 */
[----:B------:R-:W-:Y:S02]  /*2a10*/  VIADD R16, R16, 0xffffffff ;  /* 0xffffffff10107836 */ /* 0x000fe40000000000 */
[C---:B------:R-:W-:Y:S01]  /*2a20*/  ISETP.NE.AND P0, PT, R17.reuse, 0x38, PT ;  /* 0x000000381100780c */ /* 0x040fe20003f05270 */
[----:B------:R-:W-:Y:S02]  /*2a30*/  USEL UR8, URZ, 0x1, UP0 ;  /* 0x000000013f087887 */ /* 0x000fe40008000000 */
[----:B------:R-:W-:Y:S01]  /*2a40*/  USEL UR19, UR19, URZ, UP0 ;  /* 0x0000003f13137287 */ /* 0x000fe20008000000 */
[----:B------:R-:W-:-:S03]  /*2a50*/  SEL R17, R17, RZ, P0 ;  /* 0x000000ff11117207 */ /* 0x000fc60000000000 */
[----:B------:R-:W-:Y:S01]  /*2a60*/  LOP3.LUT R88, R88, UR8, RZ, 0x3c, !PT ;  /* 0x0000000858587c12 */ /* 0x000fe2000f8e3cff */
[----:B------:R-:W-:Y:S01]  /*2a70*/  UMOV UR8, 0x1 ;  /* 0x0000000100087882 */ /* 0x000fe20000000000 */
[----:B------:R-:W-:Y:S06]  /*2a80*/  @P1 BRA `(.L_x_35) ;  /* 0xfffffff800b81947 */ /* 0x000fec000383ffff */
.L_x_27:
[----:B------:R-:W-:Y:S01]  /*2a90*/  UISETP.NE.AND UP0, UPT, UR6, URZ, UPT ;  /* 0x0000003f0600728c */ /* 0x000fe2000bf05270 */
[----:B01----:R-:W0:Y:S01]  /*2aa0*/  LDC R16, c[0x0][0x28c] ;  /* 0x0000a300ff107b82 */ /* 0x003e220000000800 */
[----:B------:R-:W-:Y:S02]  /*2ab0*/  IMAD.U32 R17, RZ, RZ, UR24 ;  /* 0x00000018ff117e24 */ /* 0x000fe4000f8e00ff */
[----:B------:R-:W-:-:S06]  /*2ac0*/  USEL UR6, URZ, 0x1, !UP0 ;  /* 0x000000013f067887 */ /* 0x000fcc000c000000 */
[----:B------:R-:W-:-:S13]  /*2ad0*/  ISETP.NE.AND P0, PT, RZ, UR6, PT ;  /* 0x00000006ff007c0c */ /* 0x000fda000bf05270 */
[----:B------:R-:W-:Y:S05]  /*2ae0*/  @!P0 BRA `(.L_x_36) ;  /* 0x0000000000848947 */ /* 0x000fea0003800000 */
[----:B------:R-:W-:Y:S02]  /*2af0*/  WARPGROUP.DEPBAR.LE gsb0, 0x0 ;  /* 0x00008000000079c5 */ /* 0x000fe40000010000 */
[----:B------:R-:W-:Y:S01]  /*2b00*/  FADD R85, R24, R85 ;  /* 0x0000005518557221 */ /* 0x000fe20000000000 */
        /* <DEDUP_REMOVED lines=30> */
[----:B------:R-:W-:-:S07]  /*2cf0*/  FADD R22, R22, R55 ;  /* 0x0000003716167221 */ /* 0x000fce0000000000 */
.L_x_36:
[----:B0-----:R-:W-:Y:S01]  /*2d00*/  ISETP.GE.AND P0, PT, R16, 0x1, PT ;  /* 0x000000011000780c */ /* 0x001fe20003f06270 */
[----:B------:R0:W-:Y:S01]  /*2d10*/  SYNCS.ARRIVE.TRANS64.A1T0 RZ, [R17+UR23], RZ ;  /* 0x000000ff11ff79a7 */ /* 0x0001e20008100017 */
[----:B------:R-:W-:-:S11]  /*2d20*/  WARPGROUP.DEPBAR.LE gsb0, 0x0 ;  /* 0x00008000000079c5 */ /* 0x000fd60000010000 */
[----:B------:R-:W-:Y:S05]  /*2d30*/  @!P0 BRA `(.L_x_37) ;  /* 0x0000000000488947 */ /* 0x000fea0003800000 */
[----:B------:R-:W-:-:S13]  /*2d40*/  ISETP.NE.AND P0, PT, R86, 0x3, PT ;  /* 0x000000035600780c */ /* 0x000fda0003f05270 */
[----:B------:R-:W-:Y:S05]  /*2d50*/  @!P0 BRA `(.L_x_38) ;  /* 0x0000000000048947 */ /* 0x000fea0003800000 */
[----:B------:R-:W-:Y:S01]  /*2d60*/  BPT.TRAP 0x1 ;  /* 0x000000040000795c */ /* 0x000fe20000300000 */
.L_x_38:
[----:B------:R-:W-:-:S13]  /*2d70*/  ISETP.NE.AND P0, PT, R13, RZ, PT ;  /* 0x000000ff0d00720c */ /* 0x000fda0003f05270 */
[----:B------:R-:W-:-:S05]  /*2d80*/  VOTEU.ANY UP0, P0 ;  /* 0x00000000003f7886 */ /* 0x000fca0000000100 */
[----:B------:R-:W-:-:S06]  /*2d90*/  @UP0 UIADD3 UR6, UR14, UR5, URZ ;  /* 0x000000050e060290 */ /* 0x000fcc000fffe03f */
[----:B------:R-:W-:Y:S02]  /*2da0*/  IMAD.U32 R16, RZ, RZ, UR6 ;  /* 0x00000006ff107e24 */ /* 0x000fe4000f8e00ff */
[----:B------:R-:W-:-:S03]  /*2db0*/  IMAD.U32 R19, RZ, RZ, UR6 ;  /* 0x00000006ff137e24 */ /* 0x000fc6000f8e00ff */
[----:B------:R-:W-:-:S05]  /*2dc0*/  @P0 SHF.R.U32.HI R16, RZ, 0x3, R16 ;  /* 0x00000003ff100819 */ /* 0x000fca0000011610 */
[----:B0-----:R-:W-:-:S04]  /*2dd0*/  @P0 IMAD.WIDE.U32 R16, R16, 0x24924925, RZ ;  /* 0x2492492510100825 */ /* 0x001fc800078e00ff */
[----:B------:R-:W-:-:S05]  /*2de0*/  @P0 IMAD R16, R17, -0x38, R19 ;  /* 0xffffffc811100824 */ /* 0x000fca00078e0213 */
[----:B------:R-:W-:-:S05]  /*2df0*/  @P0 LEA R16, R16, UR12, 0x3 ;  /* 0x0000000c10100c11 */ /* 0x000fca000f8e18ff */
[----:B------:R-:W-:-:S05]  /*2e00*/  @P0 VIADD R17, R16, 0x1c0 ;  /* 0x000001c010110836 */ /* 0x000fca0000000000 */
[----:B------:R-:W-:-:S04]  /*2e10*/  @P0 PRMT R17, R12, 0x654, R17 ;  /* 0x000006540c110816 */ /* 0x000fc80000000011 */
[----:B------:R1:W-:Y:S01]  /*2e20*/  @P0 SYNCS.ARRIVE.TRANS64.RED.A1T0 RZ, [R17+URZ], RZ ;  /* 0x000000ff11ff09a7 */ /* 0x0003e2000810043f */
[----:B------:R-:W-:-:S13]  /*2e30*/  ISETP.GT.U32.AND P0, PT, R7, 0x1, PT ;  /* 0x000000010700780c */ /* 0x000fda0003f04070 */
[----:B-1----:R-:W-:Y:S05]  /*2e40*/  @P0 BRA `(.L_x_37) ;  /* 0x0000000000040947 */ /* 0x002fea0003800000 */
[----:B------:R-:W-:Y:S01]  /*2e50*/  BPT.TRAP 0x1 ;  /* 0x000000040000795c */ /* 0x000fe20000300000 */
.L_x_37:
[----:B------:R-:W-:Y:S01]  /*2e60*/  SHF.L.U32 R16, R87, 0x1f, RZ ;  /* 0x0000001f57107819 */ /* 0x000fe200000006ff */
[----:B------:R-:W-:Y:S01]  /*2e70*/  UIADD3 UR5, UR22, UR5, URZ ;  /* 0x0000000516057290 */ /* 0x000fe2000fffe03f */
[----:B------:R-:W1:Y:S01]  /*2e80*/  LDC R31, c[0x0][0x288] ;  /* 0x0000a200ff1f7b82 */ /* 0x000e620000000800 */
[----:B------:R-:W-:Y:S01]  /*2e90*/  UISETP.GE.U32.AND UP1, UPT, UR22, 0x38, UPT ;  /* 0x000000381600788c */ /* 0x000fe2000bf26070 */
[----:B------:R-:W-:Y:S01]  /*2ea0*/  IMAD.SHL.U32 R24, R20, 0x2, RZ ;  /* 0x0000000214187824 */ /* 0x000fe200078e00ff */
[----:B------:R-:W-:Y:S02]  /*2eb0*/  UISETP.GT.U32.AND UP0, UPT, UR5, 0x37, UPT ;  /* 0x000000370500788c */ /* 0x000fe4000bf04070 */
[----:B------:R-:W-:Y:S02]  /*2ec0*/  USHF.R.U32.HI UR6, URZ, 0x3, UR5 ;  /* 0x000000033f067899 */ /* 0x000fe40008011605 */
[----:B------:R-:W-:Y:S01]  /*2ed0*/  UISETP.LT.U32.AND UP0, UPT, UR22, 0x38, UP0 ;  /* 0x000000381600788c */ /* 0x000fe20008701070 */
[----:B------:R-:W4:Y:S01]  /*2ee0*/  SYNCS.PHASECHK.TRANS64.TRYWAIT P0, [UR15+0x8], R16 ;  /* 0x00000810ff0075a7 */ /* 0x000f22000800014f */
[----:B------:R-:W-:Y:S01]  /*2ef0*/  UIMAD.WIDE.U32 UR6, UR6, 0x24924925, URZ ;  /* 0x24924925060678a5 */ /* 0x000fe2000f8e003f */
[----:B------:R-:W-:Y:S01]  /*2f00*/  SHF.R.S32.HI R25, RZ, 0x1f, R24 ;  /* 0x0000001fff197819 */ /* 0x000fe20000011418 */
[----:B------:R-:W-:-:S02]  /*2f10*/  USEL UR8, URZ, 0x1, !UP0 ;  /* 0x000000013f087887 */ /* 0x000fc4000c000000 */
[----:B------:R-:W-:Y:S02]  /*2f20*/  UIMAD UR5, UR7, -0x38, UR5 ;  /* 0xffffffc8070578a4 */ /* 0x000fe4000f8e0205 */
[----:B------:R-:W-:-:S04]  /*2f30*/  ULOP3.LUT UR4, UR4, UR8, URZ, 0x3c, !UPT ;  /* 0x0000000804047292 */ /* 0x000fc8000f8e3c3f */
[----:B------:R-:W-:Y:S01]  /*2f40*/  @UP1 ULOP3.LUT UR4, UR4, 0x1, UR7, 0x78, !UPT ;  /* 0x0000000104041892 */ /* 0x000fe2000f8e7807 */
[----:B-1--4-:R-:W-:Y:S11]  /*2f50*/  @!P0 BRA `(.L_x_39) ;  /* 0x0000005c00508947 */ /* 0x012ff60003800000 */
.L_x_185:
[----:B------:R-:W-:Y:S01]  /*2f60*/  IMAD.SHL.U32 R33, R4, 0x40, RZ ;  /* 0x0000004004217824 */ /* 0x000fe200078e00ff */
[----:B------:R-:W-:Y:S01]  /*2f70*/  ULDC UR8, c[0x0][0x284] ;  /* 0x0000a10000087ab9 */ /* 0x000fe20000000800 */
[----:B------:R-:W-:Y:S01]  /*2f80*/  IMAD.SHL.U32 R4, R6, 0x40, RZ ;  /* 0x0000004006047824 */ /* 0x000fe200078e00ff */
[----:B------:R-:W-:Y:S01]  /*2f90*/  SHF.R.S32.HI R32, RZ, 0x1f, R5 ;  /* 0x0000001fff207819 */ /* 0x000fe20000011405 */
[----:B------:R-:W-:Y:S01]  /*2fa0*/  ULDC.64 UR6, c[0x0][0x5d0] ;  /* 0x0001740000067ab9 */ /* 0x000fe20000000a00 */
[----:B------:R-:W-:Y:S01]  /*2fb0*/  SHF.R.S32.HI R30, RZ, 0x1f, R33 ;  /* 0x0000001fff1e7819 */ /* 0x000fe20000011421 */
[----:B0-----:R-:W-:Y:S01]  /*2fc0*/  IMAD.WIDE.U32 R16, R5, UR6, R24 ;  /* 0x0000000605107c25 */ /* 0x001fe2000f8e0018 */
[----:B------:R-:W-:-:S03]  /*2fd0*/  ISETP.GE.AND P0, PT, R4, UR8, PT ;  /* 0x0000000804007c0c */ /* 0x000fc6000bf06270 */
[----:B------:R-:W-:Y:S01]  /*2fe0*/  IMAD R18, R32, UR6, RZ ;  /* 0x0000000620127c24 */ /* 0x000fe2000f8e02ff */
[C---:B------:R-:W-:Y:S02]  /*2ff0*/  ISETP.GE.OR P0, PT, R33.reuse, R31, P0 ;  /* 0x0000001f2100720c */ /* 0x040fe40000706670 */
[----:B------:R-:W-:Y:S01]  /*3000*/  IADD3 R16, P1, R33, R16, RZ ;  /* 0x0000001021107210 */ /* 0x000fe20007f3e0ff */
[----:B------:R-:W-:-:S05]  /*3010*/  IMAD R19, R5, UR7, R18 ;  /* 0x0000000705137c24 */ /* 0x000fca000f8e0212 */
[----:B------:R-:W-:-:S05]  /*3020*/  IADD3.X R17, R30, R17, R19, P1, !PT ;  /* 0x000000111e117210 */ /* 0x000fca0000ffe413 */
[----:B------:R-:W-:Y:S05]  /*3030*/  @P0 BRA `(.L_x_40) ;  /* 0x0000002400a80947 */ /* 0x000fea0003800000 */
[----:B------:R-:W0:Y:S01]  /*3040*/  LDC.64 R26, c[0x0][0x5c8] ;  /* 0x00017200ff1a7b82 */ /* 0x000e220000000a00 */
[----:B------:R-:W-:Y:S01]  /*3050*/  IMAD.WIDE R28, R6, 0x40, R10 ;  /* 0x00000040061c7825 */ /* 0x000fe200078e020a */
[----:B------:R-:W-:Y:S01]  /*3060*/  ULDC.64 UR6, c[0x0][0x5c0] ;  /* 0x0001700000067ab9 */ /* 0x000fe20000000a00 */
[----:B------:R-:W-:Y:S02]  /*3070*/  BSSY B0, `(.L_x_40) ;  /* 0x0000266000007945 */ /* 0x000fe40003800000 */
[-C--:B0-----:R-:W-:Y:S02]  /*3080*/  IMAD R6, R29, R26.reuse, RZ ;  /* 0x0000001a1d067224 */ /* 0x081fe400078e02ff */
[----:B------:R-:W-:-:S04]  /*3090*/  IMAD.WIDE.U32 R16, R28, R26, R16 ;  /* 0x0000001a1c107225 */ /* 0x000fc800078e0010 */
[----:B------:R-:W-:Y:S01]  /*30a0*/  IMAD R19, R28, R27, R6 ;  /* 0x0000001b1c137224 */ /* 0x000fe200078e0206 */
[----:B------:R-:W-:Y:S02]  /*30b0*/  LEA R18, P0, R26, R16, 0x3 ;  /* 0x000000101a127211 */ /* 0x000fe400078018ff */
[----:B------:R-:W-:Y:S01]  /*30c0*/  IADD3 R16, P1, R16, UR6, RZ ;  /* 0x0000000610107c10 */ /* 0x000fe2000ff3e0ff */
[----:B------:R-:W-:Y:S01]  /*30d0*/  IMAD.IADD R19, R17, 0x1, R19 ;  /* 0x0000000111137824 */ /* 0x000fe200078e0213 */
[----:B------:R-:W-:-:S04]  /*30e0*/  IADD3 R18, P2, R18, UR6, RZ ;  /* 0x0000000612127c10 */ /* 0x000fc8000ff5e0ff */
[----:B------:R-:W-:Y:S01]  /*30f0*/  LEA.HI.X R6, R26, R19, R27, 0x3, P0 ;  /* 0x000000131a067211 */ /* 0x000fe200000f1c1b */
[----:B------:R-:W-:Y:S01]  /*3100*/  IMAD R26, R20, -0x2, R31 ;  /* 0xfffffffe141a7824 */ /* 0x000fe200078e021f */
[----:B---3-5:R-:W-:Y:S02]  /*3110*/  FSETP.NEU.AND P0, PT, R15, RZ, PT ;  /* 0x000000ff0f00720b */ /* 0x028fe40003f0d000 */
[----:B------:R-:W-:Y:S01]  /*3120*/  IADD3.X R17, R19, UR7, RZ, P1, !PT ;  /* 0x0000000713117c10 */ /* 0x000fe20008ffe4ff */
[----:B------:R-:W-:Y:S01]  /*3130*/  IMAD.IADD R26, R26, 0x1, -R33 ;  /* 0x000000011a1a7824 */ /* 0x000fe200078e0a21 */
[----:B------:R-:W-:Y:S01]  /*3140*/  IADD3.X R19, R6, UR7, RZ, P2, !PT ;  /* 0x0000000706137c10 */ /* 0x000fe200097fe4ff */
[----:B------:R-:W-:-:S08]  /*3150*/  IMAD.IADD R6, R21, 0x1, -R4 ;  /* 0x0000000115067824 */ /* 0x000fd000078e0a04 */
[----:B------:R-:W-:Y:S05]  /*3160*/  @!P0 BRA `(.L_x_41) ;  /* 0x0000001c00188947 */ /* 0x000fea0003800000 */
[----:B------:R-:W-:Y:S01]  /*3170*/  ULDC.64 UR6, c[0x0][0x5b8] ;  /* 0x00016e0000067ab9 */ /* 0x000fe20000000a00 */
[----:B------:R-:W-:Y:S01]  /*3180*/  ULDC.64 UR8, c[0x0][0x5a8] ;  /* 0x00016a0000087ab9 */ /* 0x000fe20000000a00 */
[----:B------:R-:W-:Y:S01]  /*3190*/  IMAD.WIDE.U32 R24, R5, UR6, R24 ;  /* 0x0000000605187c25 */ /* 0x000fe2000f8e0018 */
[----:B------:R-:W-:Y:S03]  /*31a0*/  BSSY B1, `(.L_x_42) ;  /* 0x0000010000017945 */ /* 0x000fe60003800000 */
[----:B------:R-:W-:Y:S01]  /*31b0*/  IMAD R4, R32, UR6, RZ ;  /* 0x0000000620047c24 */ /* 0x000fe2000f8e02ff */
[----:B------:R-:W-:-:S03]  /*31c0*/  IADD3 R24, P0, R33, R24, RZ ;  /* 0x0000001821187210 */ /* 0x000fc60007f1e0ff */
[----:B------:R-:W-:Y:S01]  /*31d0*/  IMAD R5, R5, UR7, R4 ;  /* 0x0000000705057c24 */ /* 0x000fe2000f8e0204 */
[----:B------:R-:W-:Y:S02]  /*31e0*/  ULDC.64 UR6, c[0x0][0x5b0] ;  /* 0x00016c0000067ab9 */ /* 0x000fe40000000a00 */
[----:B------:R-:W-:Y:S02]  /*31f0*/  IMAD R27, R29, UR6, RZ ;  /* 0x000000061d1b7c24 */ /* 0x000fe4000f8e02ff */
[----:B------:R-:W-:Y:S02]  /*3200*/  IADD3.X R25, R30, R25, R5, P0, !PT ;  /* 0x000000191e197210 */ /* 0x000fe400007fe405 */
[----:B------:R-:W-:Y:S01]  /*3210*/  ISETP.GE.AND P0, PT, R26, 0x1, PT ;  /* 0x000000011a00780c */ /* 0x000fe20003f06270 */
[C---:B------:R-:W-:Y:S02]  /*3220*/  IMAD R27, R28.reuse, UR7, R27 ;  /* 0x000000071c1b7c24 */ /* 0x040fe4000f8e021b */
[----:B------:R-:W-:Y:S01]  /*3230*/  IMAD.WIDE.U32 R4, R28, UR6, R24 ;  /* 0x000000061c047c25 */ /* 0x000fe2000f8e0018 */
[----:B------:R-:W-:-:S02]  /*3240*/  ISETP.LT.OR P3, PT, R6, 0x1, !P0 ;  /* 0x000000010600780c */ /* 0x000fc40004761670 */
[----:B------:R-:W-:-:S04]  /*3250*/  IADD3 R4, P1, R4, UR8, RZ ;  /* 0x0000000804047c10 */ /* 0x000fc8000ff3e0ff */
[--C-:B------:R-:W-:Y:S02]  /*3260*/  IADD3.X R5, R5, UR9, R27.reuse, P1, !PT ;  /* 0x0000000905057c10 */ /* 0x100fe40008ffe41b */
[----:B------:R-:W-:-:S05]  /*3270*/  PRMT R27, RZ, 0x7610, R27 ;  /* 0x00007610ff1b7816 */ /* 0x000fca000000001b */
[----:B------:R-:W-:Y:S05]  /*3280*/  @P3 BRA `(.L_x_43) ;  /* 0x0000000000043947 */ /* 0x000fea0003800000 */
[----:B------:R0:W5:Y:S02]  /*3290*/  LDG.E.U8 R27, desc[UR20][R4.64] ;  /* 0x00000014041b7981 */ /* 0x000164000c1e1100 */
.L_x_43:
[----:B------:R-:W-:Y:S05]  /*32a0*/  BSYNC B1 ;  /* 0x0000000000017941 */ /* 0x000fea0003800000 */
.L_x_42:
[----:B-----5:R-:W-:Y:S01]  /*32b0*/  LOP3.LUT R27, R27, 0xff, RZ, 0xc0, !PT ;  /* 0x000000ff1b1b7812 */ /* 0x020fe200078ec0ff */
[----:B------:R-:W-:Y:S01]  /*32c0*/  BSSY B1, `(.L_x_44) ;  /* 0x000000c000017945 */ /* 0x000fe20003800000 */
[----:B------:R-:W-:Y:S02]  /*32d0*/  ISETP.GE.AND P1, PT, R26, 0x2, PT ;  /* 0x000000021a00780c */ /* 0x000fe40003f26270 */
[----:B------:R-:W-:Y:S02]  /*32e0*/  F2FP.F16.E4M3.UNPACK_B R27, R27 ;  /* 0x0000001bff1b723e */ /* 0x000fe400020006ff */
[----:B------:R-:W-:-:S03]  /*32f0*/  ISETP.LT.OR P2, PT, R6, 0x1, !P1 ;  /* 0x000000010600780c */ /* 0x000fc60004f41670 */
[----:B------:R-:W-:Y:S01]  /*3300*/  HADD2.F32 R30, -RZ, R27.H0_H0 ;  /* 0x2000001bff1e7230 */ /* 0x000fe20000004100 */
[----:B------:R-:W-:-:S04]  /*3310*/  PRMT R27, RZ, 0x7610, R27 ;  /* 0x00007610ff1b7816 */ /* 0x000fc8000000001b */
[----:B------:R-:W-:-:S04]  /*3320*/  FMUL R30, R30, R15 ;  /* 0x0000000f1e1e7220 */ /* 0x000fc80000400000 */
[----:B--2---:R-:W-:-:S05]  /*3330*/  FFMA R30, R85, R14, R30 ;  /* 0x0000000e551e7223 */ /* 0x004fca000000001e */
[----:B------:R-:W-:-:S05]  /*3340*/  F2FP.SATFINITE.E4M3.F32.PACK_AB_MERGE_C R31, RZ, R30, RZ ;  /* 0x0000001eff1f723e */ /* 0x000fca00048070ff */
[----:B------:R1:W-:Y:S01]  /*3350*/  @!P3 STG.E.U8 desc[UR20][R16.64], R31 ;  /* 0x0000001f1000b986 */ /* 0x0003e2000c101114 */
[----:B------:R-:W-:Y:S05]  /*3360*/  @P2 BRA `(.L_x_45) ;  /* 0x0000000000042947 */ /* 0x000fea0003800000 */
[----:B------:R2:W5:Y:S02]  /*3370*/  LDG.E.U8 R27, desc[UR20][R4.64+0x1] ;  /* 0x00000114041b7981 */ /* 0x000564000c1e1100 */
.L_x_45:
[----:B------:R-:W-:Y:S05]  /*3380*/  BSYNC B1 ;  /* 0x0000000000017941 */ /* 0x000fea0003800000 */
.L_x_44:
[----:B-----5:R-:W-:Y:S01]  /*3390*/  LOP3.LUT R27, R27, 0xff, RZ, 0xc0, !PT ;  /* 0x000000ff1b1b7812 */ /* 0x020fe200078ec0ff */
[----:B------:R-:W-:Y:S01]  /*33a0*/  BSSY B1, `(.L_x_46) ;  /* 0x0000012000017945 */ /* 0x000fe20003800000 */
[----:B-1----:R-:W-:Y:S02]  /*33b0*/  IADD3 R31, P3, R28, 0x8, RZ ;  /* 0x000000081c1f7810 */ /* 0x002fe40007f7e0ff */
[----:B------:R-:W-:Y:S02]  /*33c0*/  F2FP.F16.E4M3.UNPACK_B R27, R27 ;  /* 0x0000001bff1b723e */ /* 0x000fe400020006ff */
[----:B------:R-:W-:Y:S01]  /*33d0*/  ISETP.LT.OR P0, PT, R6, 0x9, !P0 ;  /* 0x000000090600780c */ /* 0x000fe20004701670 */
[----:B------:R-:W-:Y:S02]  /*33e0*/  IMAD.X R29, RZ, RZ, R29, P3 ;  /* 0x000000ffff1d7224 */ /* 0x000fe400018e061d */
[----:B------:R-:W-:Y:S02]  /*33f0*/  HADD2.F32 R28, -RZ, R27.H0_H0 ;  /* 0x2000001bff1c7230 */ /* 0x000fe40000004100 */
[----:B------:R-:W-:-:S04]  /*3400*/  IMAD.WIDE.U32 R24, R31, UR6, R24 ;  /* 0x000000061f187c25 */ /* 0x000fc8000f8e0018 */
[----:B------:R-:W-:Y:S01]  /*3410*/  FMUL R27, R28, R15 ;  /* 0x0000000f1c1b7220 */ /* 0x000fe20000400000 */
[----:B------:R-:W-:Y:S01]  /*3420*/  IMAD R28, R29, UR6, RZ ;  /* 0x000000061d1c7c24 */ /* 0x000fe2000f8e02ff */
[----:B------:R-:W-:Y:S02]  /*3430*/  IADD3 R24, P3, R24, UR8, RZ ;  /* 0x0000000818187c10 */ /* 0x000fe4000ff7e0ff */
[----:B------:R-:W-:Y:S01]  /*3440*/  FFMA R27, R84, R14, R27 ;  /* 0x0000000e541b7223 */ /* 0x000fe2000000001b */
[----:B------:R-:W-:-:S04]  /*3450*/  IMAD R31, R31, UR7, R28 ;  /* 0x000000071f1f7c24 */ /* 0x000fc8000f8e021c */
[----:B------:R-:W-:Y:S02]  /*3460*/  F2FP.SATFINITE.E4M3.F32.PACK_AB_MERGE_C R29, RZ, R27, RZ ;  /* 0x0000001bff1d723e */ /* 0x000fe400048070ff */
[----:B------:R-:W-:Y:S02]  /*3470*/  IADD3.X R25, R25, UR9, R31, P3, !PT ;  /* 0x0000000919197c10 */ /* 0x000fe40009ffe41f */
[----:B------:R-:W-:Y:S01]  /*3480*/  PRMT R27, RZ, 0x7610, R27 ;  /* 0x00007610ff1b7816 */ /* 0x000fe2000000001b */
[----:B------:R1:W-:Y:S01]  /*3490*/  @!P2 STG.E.U8 desc[UR20][R16.64+0x1], R29 ;  /* 0x0000011d1000a986 */ /* 0x0003e2000c101114 */
[----:B------:R-:W-:Y:S05]  /*34a0*/  @P0 BRA `(.L_x_47) ;  /* 0x0000000000040947 */ /* 0x000fea0003800000 */
[----:B------:R3:W5:Y:S02]  /*34b0*/  LDG.E.U8 R27, desc[UR20][R24.64] ;  /* 0x00000014181b7981 */ /* 0x000764000c1e1100 */
.L_x_47:
[----:B------:R-:W-:Y:S05]  /*34c0*/  BSYNC B1 ;  /* 0x0000000000017941 */ /* 0x000fea0003800000 */
.L_x_46:
[----:B-----5:R-:W-:Y:S01]  /*34d0*/  LOP3.LUT R27, R27, 0xff, RZ, 0xc0, !PT ;  /* 0x000000ff1b1b7812 */ /* 0x020fe200078ec0ff */
[----:B------:R-:W-:Y:S01]  /*34e0*/  BSSY B1, `(.L_x_48) ;  /* 0x000000b000017945 */ /* 0x000fe20003800000 */
[----:B------:R-:W-:Y:S02]  /*34f0*/  ISETP.LT.OR P1, PT, R6, 0x9, !P1 ;  /* 0x000000090600780c */ /* 0x000fe40004f21670 */
[----:B------:R-:W-:-:S05]  /*3500*/  F2FP.F16.E4M3.UNPACK_B R27, R27 ;  /* 0x0000001bff1b723e */ /* 0x000fca00020006ff */
[----:B------:R-:W-:Y:S01]  /*3510*/  HADD2.F32 R28, -RZ, R27.H0_H0 ;  /* 0x2000001bff1c7230 */ /* 0x000fe20000004100 */
[----:B------:R-:W-:-:S04]  /*3520*/  PRMT R27, RZ, 0x7610, R27 ;  /* 0x00007610ff1b7816 */ /* 0x000fc8000000001b */
[----:B------:R-:W-:-:S04]  /*3530*/  FMUL R28, R28, R15 ;  /* 0x0000000f1c1c7220 */ /* 0x000fc80000400000 */
[----:B------:R-:W-:-:S05]  /*3540*/  FFMA R28, R83, R14, R28 ;  /* 0x0000000e531c7223 */ /* 0x000fca000000001c */
[----:B-1----:R-:W-:-:S05]  /*3550*/  F2FP.SATFINITE.E4M3.F32.PACK_AB_MERGE_C R29, RZ, R28, RZ ;  /* 0x0000001cff1d723e */ /* 0x002fca00048070ff */
[----:B------:R1:W-:Y:S01]  /*3560*/  @!P0 STG.E.U8 desc[UR20][R18.64], R29 ;  /* 0x0000001d12008986 */ /* 0x0003e2000c101114 */
[----:B------:R-:W-:Y:S05]  /*3570*/  @P1 BRA `(.L_x_49) ;  /* 0x0000000000041947 */ /* 0x000fea0003800000 */
[----:B------:R4:W5:Y:S02]  /*3580*/  LDG.E.U8 R27, desc[UR20][R24.64+0x1] ;  /* 0x00000114181b7981 */ /* 0x000964000c1e1100 */
.L_x_49:
[----:B------:R-:W-:Y:S05]  /*3590*/  BSYNC B1 ;  /* 0x0000000000017941 */ /* 0x000fea0003800000 */
.L_x_48:
[----:B-----5:R-:W-:Y:S01]  /*35a0*/  LOP3.LUT R27, R27, 0xff, RZ, 0xc0, !PT ;  /* 0x000000ff1b1b7812 */ /* 0x020fe200078ec0ff */
[----:B------:R-:W-:Y:S01]  /*35b0*/  BSSY B1, `(.L_x_50) ;  /* 0x000000c000017945 */ /* 0x000fe20003800000 */
[----:B------:R-:W-:Y:S02]  /*35c0*/  ISETP.GE.AND P0, PT, R26, 0x9, PT ;  /* 0x000000091a00780c */ /* 0x000fe40003f06270 */
[----:B------:R-:W-:Y:S02]  /*35d0*/  F2FP.F16.E4M3.UNPACK_B R27, R27 ;  /* 0x0000001bff1b723e */ /* 0x000fe400020006ff */
[----:B------:R-:W-:-:S03]  /*35e0*/  ISETP.LT.OR P2, PT, R6, 0x1, !P0 ;  /* 0x000000010600780c */ /* 0x000fc60004741670 */
[----:B------:R-:W-:-:S05]  /*35f0*/  HADD2.F32 R28, -RZ, R27.H0_H0 ;  /* 0x2000001bff1c7230 */ /* 0x000fca0000004100 */
[----:B------:R-:W-:-:S04]  /*3600*/  FMUL R27, R28, R15 ;  /* 0x0000000f1c1b7220 */ /* 0x000fc80000400000 */
[----:B------:R-:W-:-:S05]  /*3610*/  FFMA R27, R82, R14, R27 ;  /* 0x0000000e521b7223 */ /* 0x000fca000000001b */
[----:B-1----:R-:W-:Y:S02]  /*3620*/  F2FP.SATFINITE.E4M3.F32.PACK_AB_MERGE_C R29, RZ, R27, RZ ;  /* 0x0000001bff1d723e */ /* 0x002fe400048070ff */
[----:B------:R-:W-:-:S03]  /*3630*/  PRMT R27, RZ, 0x7610, R27 ;  /* 0x00007610ff1b7816 */ /* 0x000fc6000000001b */
[----:B------:R1:W-:Y:S01]  /*3640*/  @!P1 STG.E.U8 desc[UR20][R18.64+0x1], R29 ;  /* 0x0000011d12009986 */ /* 0x0003e2000c101114 */
[----:B------:R-:W-:Y:S05]  /*3650*/  @P2 BRA `(.L_x_51) ;  /* 0x0000000000042947 */ /* 0x000fea0003800000 */
[----:B------:R0:W5:Y:S02]  /*3660*/  LDG.E.U8 R27, desc[UR20][R4.64+0x8] ;  /* 0x00000814041b7981 */ /* 0x000164000c1e1100 */
.L_x_51:
[----:B------:R-:W-:Y:S05]  /*3670*/  BSYNC B1 ;  /* 0x0000000000017941 */ /* 0x000fea0003800000 */
.L_x_50:
        /* <DEDUP_REMOVED lines=13> */
.L_x_53:
[----:B------:R-:W-:Y:S05]  /*3750*/  BSYNC B1 ;  /* 0x0000000000017941 */ /* 0x000fea0003800000 */
.L_x_52:
[----:B-----5:R-:W-:Y:S01]  /*3760*/  LOP3.LUT R27, R27, 0xff, RZ, 0xc0, !PT ;  /* 0x000000ff1b1b7812 */ /* 0x020fe200078ec0ff */
[----:B------:R-:W-:Y:S01]  /*3770*/  BSSY B1, `(.L_x_54) ;  /* 0x000000b000017945 */ /* 0x000fe20003800000 */
[----:B------:R-:W-:Y:S02]  /*3780*/  ISETP.LT.OR P0, PT, R6, 0x9, !P0 ;  /* 0x000000090600780c */ /* 0x000fe40004701670 */
[----:B------:R-:W-:-:S05]  /*3790*/  F2FP.F16.E4M3.UNPACK_B R27, R27 ;  /* 0x0000001bff1b723e */ /* 0x000fca00020006ff */
        /* <DEDUP_REMOVED lines=8> */
.L_x_55:
[----:B------:R-:W-:Y:S05]  /*3820*/  BSYNC B1 ;  /* 0x0000000000017941 */ /* 0x000fea0003800000 */
.L_x_54:
        /* <DEDUP_REMOVED lines=12> */
.L_x_57:
[----:B------:R-:W-:Y:S05]  /*38f0*/  BSYNC B1 ;  /* 0x0000000000017941 */ /* 0x000fea0003800000 */
.L_x_56:
        /* <DEDUP_REMOVED lines=13> */
.L_x_59:
[----:B------:R-:W-:Y:S05]  /*39d0*/  BSYNC B1 ;  /* 0x0000000000017941 */ /* 0x000fea0003800000 */
.L_x_58:
        /* <DEDUP_REMOVED lines=13> */
.L_x_61:
[----:B------:R-:W-:Y:S05]  /*3ab0*/  BSYNC B1 ;  /* 0x0000000000017941 */ /* 0x000fea0003800000 */
.L_x_60:
        /* <DEDUP_REMOVED lines=12> */
.L_x_63:
[----:B------:R-:W-:Y:S05]  /*3b80*/  BSYNC B1 ;  /* 0x0000000000017941 */ /* 0x000fea0003800000 */
.L_x_62:
        /* <DEDUP_REMOVED lines=12> */
.L_x_65:
[----:B------:R-:W-:Y:S05]  /*3c50*/  BSYNC B1 ;  /* 0x0000000000017941 */ /* 0x000fea0003800000 */
.L_x_64:
        /* <DEDUP_REMOVED lines=13> */
.L_x_67:
[----:B------:R-:W-:Y:S05]  /*3d30*/  BSYNC B1 ;  /* 0x0000000000017941 */ /* 0x000fea0003800000 */
.L_x_66:
        /* <DEDUP_REMOVED lines=13> */
.L_x_69:
[----:B------:R-:W-:Y:S05]  /*3e10*/  BSYNC B1 ;  /* 0x0000000000017941 */ /* 0x000fea0003800000 */
.L_x_68:
        /* <DEDUP_REMOVED lines=12> */
.L_x_71:
[----:B------:R-:W-:Y:S05]  /*3ee0*/  BSYNC B1 ;  /* 0x0000000000017941 */ /* 0x000fea0003800000 */
.L_x_70:
        /* <DEDUP_REMOVED lines=12> */
.L_x_73:
[----:B------:R-:W-:Y:S05]  /*3fb0*/  BSYNC B1 ;  /* 0x0000000000017941 */ /* 0x000fea0003800000 */
.L_x_72:
        /* <DEDUP_REMOVED lines=13> */
.L_x_75:
[----:B------:R-:W-:Y:S05]  /*4090*/  BSYNC B1 ;  /* 0x0000000000017941 */ /* 0x000fea0003800000 */
.L_x_74:
        /* <DEDUP_REMOVED lines=13> */
.L_x_77:
[----:B------:R-:W-:Y:S05]  /*4170*/  BSYNC B1 ;  /* 0x0000000000017941 */ /* 0x000fea0003800000 */
.L_x_76:
        /* <DEDUP_REMOVED lines=12> */
.L_x_79:
[----:B------:R-:W-:Y:S05]  /*4240*/  BSYNC B1 ;  /* 0x0000000000017941 */ /* 0x000fea0003800000 */
.L_x_78:
        /* <DEDUP_REMOVED lines=12> */
.L_x_81:
[----:B------:R-:W-:Y:S05]  /*4310*/  BSYNC B1 ;  /* 0x0000000000017941 */ /* 0x000fea0003800000 */
.L_x_80:
        /* <DEDUP_REMOVED lines=13> */
.L_x_83:
[----:B------:R-:W-:Y:S05]  /*43f0*/  BSYNC B1 ;  /* 0x0000000000017941 */ /* 0x000fea0003800000 */
.L_x_82:
        /* <DEDUP_REMOVED lines=13> */
.L_x_85:
[----:B------:R-:W-:Y:S05]  /*44d0*/  BSYNC B1 ;  /* 0x0000000000017941 */ /* 0x000fea0003800000 */
.L_x_84:
        /* <DEDUP_REMOVED lines=12> */
.L_x_87:
[----:B------:R-:W-:Y:S05]  /*45a0*/  BSYNC B1 ;  /* 0x0000000000017941 */ /* 0x000fea0003800000 */
.L_x_86:
        /* <DEDUP_REMOVED lines=12> */
.L_x_89:
[----:B------:R-:W-:Y:S05]  /*4670*/  BSYNC B1 ;  /* 0x0000000000017941 */ /* 0x000fea0003800000 */
.L_x_88:
        /* <DEDUP_REMOVED lines=13> */
.L_x_91:
[----:B------:R-:W-:Y:S05]  /*4750*/  BSYNC B1 ;  /* 0x0000000000017941 */ /* 0x000fea0003800000 */
.L_x_90:
        /* <DEDUP_REMOVED lines=13> */
.L_x_93:
[----:B------:R-:W-:Y:S05]  /*4830*/  BSYNC B1 ;  /* 0x0000000000017941 */ /* 0x000fea0003800000 */
.L_x_92:
        /* <DEDUP_REMOVED lines=12> */
.L_x_95:
[----:B------:R-:W-:Y:S05]  /*4900*/  BSYNC B1 ;  /* 0x0000000000017941 */ /* 0x000fea0003800000 */
.L_x_94:
        /* <DEDUP_REMOVED lines=12> */
.L_x_97:
[----:B------:R-:W-:Y:S05]  /*49d0*/  BSYNC B1 ;  /* 0x0000000000017941 */ /* 0x000fea0003800000 */
.L_x_96:
        /* <DEDUP_REMOVED lines=13> */
.L_x_99:
[----:B------:R-:W-:Y:S05]  /*4ab0*/  BSYNC B1 ;  /* 0x0000000000017941 */ /* 0x000fea0003800000 */
.L_x_98:
[----:B-----5:R-:W-:Y:S01]  /*4ac0*/  LOP3.LUT R27, R27, 0xff, RZ, 0xc0, !PT ;  /* 0x000000ff1b1b7812 */ /* 0x020fe200078ec0ff */
[----:B------:R-:W-:Y:S01]  /*4ad0*/  BSSY B1, `(.L_x_100) ;  /* 0x000000c000017945 */ /* 0x000fe20003800000 */
[----:B------:R-:W-:Y:S02]  /*4ae0*/  ISETP.GE.AND P1, PT, R26, 0x3a, PT ;  /* 0x0000003a1a00780c */ /* 0x000fe40003f26270 */
[----:B------:R-:W-:Y:S02]  /*4af0*/  F2FP.F16.E4M3.UNPACK_B R27, R27 ;  /* 0x0000001bff1b723e */ /* 0x000fe400020006ff */
[----:B------:R-:W-:Y:S02]  /*4b00*/  ISETP.LT.OR P3, PT, R6, 0x1, !P1 ;  /* 0x000000010600780c */ /* 0x000fe40004f61670 */
[----:B------:R-:W-:Y:S01]  /*4b10*/  PRMT R26, RZ, 0x7610, R26 ;  /* 0x00007610ff1a7816 */ /* 0x000fe2000000001a */
[----:B------:R-:W-:-:S05]  /*4b20*/  HADD2.F32 R28, -RZ, R27.H0_H0 ;  /* 0x2000001bff1c7230 */ /* 0x000fca0000004100 */
[----:B------:R-:W-:-:S04]  /*4b30*/  FMUL R28, R28, R15 ;  /* 0x0000000f1c1c7220 */ /* 0x000fc80000400000 */
[----:B------:R-:W-:-:S05]  /*4b40*/  FFMA R28, R57, R14, R28 ;  /* 0x0000000e391c7223 */ /* 0x000fca000000001c */
[----:B------:R-:W-:-:S05]  /*4b50*/  F2FP.SATFINITE.E4M3.F32.PACK_AB_MERGE_C R27, RZ, R28, RZ ;  /* 0x0000001cff1b723e */ /* 0x000fca00048070ff */
[----:B------:R0:W-:Y:S01]  /*4b60*/  @!P2 STG.E.U8 desc[UR20][R16.64+0x38], R27 ;  /* 0x0000381b1000a986 */ /* 0x0001e2000c101114 */
[----:B------:R-:W-:Y:S05]  /*4b70*/  @P3 BRA `(.L_x_101) ;  /* 0x0000000000043947 */ /* 0x000fea0003800000 */
[----:B------:R0:W5:Y:S02]  /*4b80*/  LDG.E.U8 R26, desc[UR20][R4.64+0x39] ;  /* 0x00003914041a7981 */ /* 0x000164000c1e1100 */
.L_x_101:
[----:B------:R-:W-:Y:S05]  /*4b90*/  BSYNC B1 ;  /* 0x0000000000017941 */ /* 0x000fea0003800000 */
.L_x_100:
[----:B-----5:R-:W-:Y:S01]  /*4ba0*/  LOP3.LUT R26, R26, 0xff, RZ, 0xc0, !PT ;  /* 0x000000ff1a1a7812 */ /* 0x020fe200078ec0ff */
[----:B------:R-:W-:Y:S01]  /*4bb0*/  BSSY B1, `(.L_x_102) ;  /* 0x000000b000017945 */ /* 0x000fe20003800000 */
[----:B------:R-:W-:Y:S02]  /*4bc0*/  ISETP.LT.OR P0, PT, R6, 0x9, !P0 ;  /* 0x000000090600780c */ /* 0x000fe40004701670 */
[----:B------:R-:W-:Y:S02]  /*4bd0*/  F2FP.F16.E4M3.UNPACK_B R26, R26 ;  /* 0x0000001aff1a723e */ /* 0x000fe400020006ff */
[----:B0-2---:R-:W-:-:S03]  /*4be0*/  PRMT R4, RZ, 0x7610, R4 ;  /* 0x00007610ff047816 */ /* 0x005fc60000000004 */
[----:B------:R-:W-:-:S05]  /*4bf0*/  HADD2.F32 R26, -RZ, R26.H0_H0 ;  /* 0x2000001aff1a7230 */ /* 0x000fca0000004100 */
[----:B------:R-:W-:-:S04]  /*4c00*/  FMUL R5, R26, R15 ;  /* 0x0000000f1a057220 */ /* 0x000fc80000400000 */
[----:B------:R-:W-:-:S05]  /*4c10*/  FFMA R5, R56, R14, R5 ;  /* 0x0000000e38057223 */ /* 0x000fca0000000005 */
[----:B------:R-:W-:-:S05]  /*4c20*/  F2FP.SATFINITE.E4M3.F32.PACK_AB_MERGE_C R5, RZ, R5, RZ ;  /* 0x00000005ff05723e */ /* 0x000fca00048070ff */
[----:B------:R0:W-:Y:S01]  /*4c30*/  @!P3 STG.E.U8 desc[UR20][R16.64+0x39], R5 ;  /* 0x000039051000b986 */ /* 0x0001e2000c101114 */
[----:B------:R-:W-:Y:S05]  /*4c40*/  @P0 BRA `(.L_x_103) ;  /* 0x0000000000040947 */ /* 0x000fea0003800000 */
[----:B------:R2:W5:Y:S02]  /*4c50*/  LDG.E.U8 R4, desc[UR20][R24.64+0x38] ;  /* 0x0000381418047981 */ /* 0x000564000c1e1100 */
.L_x_103:
[----:B------:R-:W-:Y:S05]  /*4c60*/  BSYNC B1 ;  /* 0x0000000000017941 */ /* 0x000fea0003800000 */
.L_x_102:
[----:B-----5:R-:W-:Y:S01]  /*4c70*/  LOP3.LUT R4, R4, 0xff, RZ, 0xc0, !PT ;  /* 0x000000ff04047812 */ /* 0x020fe200078ec0ff */
[----:B------:R-:W-:Y:S01]  /*4c80*/  BSSY B1, `(.L_x_104) ;  /* 0x000000b000017945 */ /* 0x000fe20003800000 */
[----:B------:R-:W-:Y:S02]  /*4c90*/  ISETP.LT.OR P1, PT, R6, 0x9, !P1 ;  /* 0x000000090600780c */ /* 0x000fe40004f21670 */
[----:B------:R-:W-:-:S05]  /*4ca0*/  F2FP.F16.E4M3.UNPACK_B R4, R4 ;  /* 0x00000004ff04723e */ /* 0x000fca00020006ff */
[----:B------:R-:W-:-:S05]  /*4cb0*/  HADD2.F32 R4, -RZ, R4.H0_H0 ;  /* 0x20000004ff047230 */ /* 0x000fca0000004100 */
[----:B------:R-:W-:-:S04]  /*4cc0*/  FMUL R4, R4, R15 ;  /* 0x0000000f04047220 */ /* 0x000fc80000400000 */
[----:B------:R-:W-:-:S05]  /*4cd0*/  FFMA R4, R23, R14, R4 ;  /* 0x0000000e17047223 */ /* 0x000fca0000000004 */
[----:B0-----:R-:W-:Y:S02]  /*4ce0*/  F2FP.SATFINITE.E4M3.F32.PACK_AB_MERGE_C R5, RZ, R4, RZ ;  /* 0x00000004ff05723e */ /* 0x001fe400048070ff */
[----:B------:R-:W-:-:S03]  /*4cf0*/  PRMT R4, RZ, 0x7610, R4 ;  /* 0x00007610ff047816 */ /* 0x000fc60000000004 */
[----:B------:R0:W-:Y:S01]  /*4d00*/  @!P0 STG.E.U8 desc[UR20][R18.64+0x38], R5 ;  /* 0x0000380512008986 */ /* 0x0001e2000c101114 */
[----:B------:R-:W-:Y:S05]  /*4d10*/  @P1 BRA `(.L_x_105) ;  /* 0x0000000000041947 */ /* 0x000fea0003800000 */
[----:B------:R0:W5:Y:S02]  /*4d20*/  LDG.E.U8 R4, desc[UR20][R24.64+0x39] ;  /* 0x0000391418047981 */ /* 0x000164000c1e1100 */
.L_x_105:
[----:B------:R-:W-:Y:S05]  /*4d30*/  BSYNC B1 ;  /* 0x0000000000017941 */ /* 0x000fea0003800000 */
.L_x_104:
[----:B------:R-:W-:Y:S05]  /*4d40*/  @P1 BRA `(.L_x_106) ;  /* 0x0000000800601947 */ /* 0x000fea0003800000 */
[----:B-----5:R-:W-:-:S04]  /*4d50*/  LOP3.LUT R4, R4, 0xff, RZ, 0xc0, !PT ;  /* 0x000000ff04047812 */ /* 0x020fc800078ec0ff */
[----:B------:R-:W-:-:S05]  /*4d60*/  F2FP.F16.E4M3.UNPACK_B R4, R4 ;  /* 0x00000004ff04723e */ /* 0x000fca00020006ff */
[----:B------:R-:W-:-:S05]  /*4d70*/  HADD2.F32 R4, -RZ, R4.H0_H0 ;  /* 0x20000004ff047230 */ /* 0x000fca0000004100 */
[----:B0-----:R-:W-:-:S04]  /*4d80*/  FMUL R5, R4, R15 ;  /* 0x0000000f04057220 */ /* 0x001fc80000400000 */
[----:B------:R-:W-:-:S05]  /*4d90*/  FFMA R5, R22, R14, R5 ;  /* 0x0000000e16057223 */ /* 0x000fca0000000005 */
[----:B------:R-:W-:-:S05]  /*4da0*/  F2FP.SATFINITE.E4M3.F32.PACK_AB_MERGE_C R5, RZ, R5, RZ ;  /* 0x00000005ff05723e */ /* 0x000fca00048070ff */
[----:B------:R0:W-:Y:S01]  /*4db0*/  STG.E.U8 desc[UR20][R18.64+0x39], R5 ;  /* 0x0000390512007986 */ /* 0x0001e2000c101114 */
[----:B------:R-:W-:Y:S05]  /*4dc0*/  BRA `(.L_x_106) ;  /* 0x0000000800407947 */ /* 0x000fea0003800000 */
.L_x_41:
[C---:B------:R-:W-:Y:S01]  /*4dd0*/  ISETP.GE.AND P3, PT, R26.reuse, 0x1, PT ;  /* 0x000000011a00780c */ /* 0x040fe20003f66270 */
[-C--:B--2---:R-:W-:Y:S01]  /*4de0*/  FMUL R85, R85, R14.reuse ;  /* 0x0000000e55557220 */ /* 0x084fe20000400000 */
[----:B------:R-:W-:Y:S01]  /*4df0*/  ISETP.GE.AND P0, PT, R26, 0x2, PT ;  /* 0x000000021a00780c */ /* 0x000fe20003f06270 */
[-C--:B------:R-:W-:Y:S01]  /*4e00*/  FMUL R84, R84, R14.reuse ;  /* 0x0000000e54547220 */ /* 0x080fe20000400000 */
[C---:B------:R-:W-:Y:S01]  /*4e10*/  ISETP.LT.OR P1, PT, R6.reuse, 0x1, !P3 ;  /* 0x000000010600780c */ /* 0x040fe20005f21670 */
[-C--:B------:R-:W-:Y:S01]  /*4e20*/  FMUL R83, R83, R14.reuse ;  /* 0x0000000e53537220 */ /* 0x080fe20000400000 */
[----:B------:R-:W-:Y:S01]  /*4e30*/  ISETP.LT.OR P2, PT, R6, 0x1, !P0 ;  /* 0x000000010600780c */ /* 0x000fe20004741670 */
[-C--:B------:R-:W-:Y:S01]  /*4e40*/  FMUL R82, R82, R14.reuse ;  /* 0x0000000e52527220 */ /* 0x080fe20000400000 */
[----:B------:R-:W-:Y:S01]  /*4e50*/  ISETP.LT.OR P3, PT, R6, 0x9, !P3 ;  /* 0x000000090600780c */ /* 0x000fe20005f61670 */
[-C--:B------:R-:W-:Y:S01]  /*4e60*/  FMUL R81, R81, R14.reuse ;  /* 0x0000000e51517220 */ /* 0x080fe20000400000 */
[----:B------:R-:W-:Y:S01]  /*4e70*/  F2FP.SATFINITE.E4M3.F32.PACK_AB_MERGE_C R85, RZ, R85, RZ ;  /* 0x00000055ff55723e */ /* 0x000fe200048070ff */
[----:B------:R-:W-:Y:S01]  /*4e80*/  FMUL R80, R80, R14 ;  /* 0x0000000e50507220 */ /* 0x000fe20000400000 */
[----:B------:R-:W-:Y:S01]  /*4e90*/  F2FP.SATFINITE.E4M3.F32.PACK_AB_MERGE_C R5, RZ, R84, RZ ;  /* 0x00000054ff05723e */ /* 0x000fe200048070ff */
[-C--:B------:R-:W-:Y:S01]  /*4ea0*/  FMUL R79, R79, R14.reuse ;  /* 0x0000000e4f4f7220 */ /* 0x080fe20000400000 */
[----:B------:R-:W-:Y:S01]  /*4eb0*/  F2FP.SATFINITE.E4M3.F32.PACK_AB_MERGE_C R83, RZ, R83, RZ ;  /* 0x00000053ff53723e */ /* 0x000fe200048070ff */
[-C--:B------:R-:W-:Y:S01]  /*4ec0*/  FMUL R78, R78, R14.reuse ;  /* 0x0000000e4e4e7220 */ /* 0x080fe20000400000 */
[----:B------:R-:W-:Y:S01]  /*4ed0*/  ISETP.LT.OR P0, PT, R6, 0x9, !P0 ;  /* 0x000000090600780c */ /* 0x000fe20004701670 */
[----:B------:R-:W-:Y:S01]  /*4ee0*/  @!P1 STG.E.U8 desc[UR20][R16.64], R85 ;  /* 0x0000005510009986 */ /* 0x000fe2000c101114 */
[C---:B------:R-:W-:Y:S01]  /*4ef0*/  ISETP.GE.AND P1, PT, R26.reuse, 0x9, PT ;  /* 0x000000091a00780c */ /* 0x040fe20003f26270 */
[-C--:B------:R-:W-:Y:S01]  /*4f00*/  FMUL R77, R77, R14.reuse ;  /* 0x0000000e4d4d7220 */ /* 0x080fe20000400000 */
[----:B------:R-:W-:Y:S01]  /*4f10*/  F2FP.SATFINITE.E4M3.F32.PACK_AB_MERGE_C R81, RZ, R81, RZ ;  /* 0x00000051ff51723e */ /* 0x000fe200048070ff */
[----:B------:R0:W-:Y:S01]  /*4f20*/  @!P2 STG.E.U8 desc[UR20][R16.64+0x1], R5 ;  /* 0x000001051000a986 */ /* 0x0001e2000c101114 */
[----:B------:R-:W-:Y:S01]  /*4f30*/  ISETP.GE.AND P2, PT, R26, 0xa, PT ;  /* 0x0000000a1a00780c */ /* 0x000fe20003f46270 */
[----:B------:R-:W-:Y:S01]  /*4f40*/  FMUL R76, R76, R14 ;  /* 0x0000000e4c4c7220 */ /* 0x000fe20000400000 */
[----:B------:R-:W-:Y:S01]  /*4f50*/  F2FP.SATFINITE.E4M3.F32.PACK_AB_MERGE_C R25, RZ, R80, RZ ;  /* 0x00000050ff19723e */ /* 0x000fe200048070ff */
[----:B------:R-:W-:Y:S01]  /*4f60*/  @!P3 STG.E.U8 desc[UR20][R18.64], R83 ;  /* 0x000000531200b986 */ /* 0x000fe2000c101114 */
[----:B------:R-:W-:Y:S01]  /*4f70*/  ISETP.LT.OR P3, PT, R6, 0x1, !P1 ;  /* 0x000000010600780c */ /* 0x000fe20004f61670 */
[-C--:B------:R-:W-:Y:S01]  /*4f80*/  FMUL R74, R74, R14.reuse ;  /* 0x0000000e4a4a7220 */ /* 0x080fe20000400000 */
[C---:B------:R-:W-:Y:S01]  /*4f90*/  ISETP.LT.OR P5, PT, R6.reuse, 0x1, !P2 ;  /* 0x000000010600780c */ /* 0x040fe200057a1670 */
[-C--:B------:R-:W-:Y:S01]  /*4fa0*/  FMUL R75, R75, R14.reuse ;  /* 0x0000000e4b4b7220 */ /* 0x080fe20000400000 */
[----:B------:R-:W-:Y:S01]  /*4fb0*/  ISETP.LT.OR P1, PT, R6, 0x9, !P1 ;  /* 0x000000090600780c */ /* 0x000fe20004f21670 */
[-C--:B------:R-:W-:Y:S01]  /*4fc0*/  FMUL R73, R73, R14.reuse ;  /* 0x0000000e49497220 */ /* 0x080fe20000400000 */
[----:B------:R-:W-:Y:S01]  /*4fd0*/  F2FP.SATFINITE.E4M3.F32.PACK_AB_MERGE_C R79, RZ, R79, RZ ;  /* 0x0000004fff4f723e */ /* 0x000fe200048070ff */
[----:B------:R-:W-:Y:S01]  /*4fe0*/  FMUL R72, R72, R14 ;  /* 0x0000000e48487220 */ /* 0x000fe20000400000 */
[----:B0-----:R-:W-:Y:S01]  /*4ff0*/  F2FP.SATFINITE.E4M3.F32.PACK_AB_MERGE_C R5, RZ, R82, RZ ;  /* 0x00000052ff05723e */ /* 0x001fe200048070ff */
[-C--:B------:R-:W-:Y:S01]  /*5000*/  FMUL R70, R70, R14.reuse ;  /* 0x0000000e46467220 */ /* 0x080fe20000400000 */
[----:B------:R-:W-:Y:S01]  /*5010*/  ISETP.LT.OR P2, PT, R6, 0x9, !P2 ;  /* 0x000000090600780c */ /* 0x000fe20005741670 */
[----:B------:R-:W-:Y:S01]  /*5020*/  FMUL R71, R71, R14 ;  /* 0x0000000e47477220 */ /* 0x000fe20000400000 */
[----:B------:R-:W-:Y:S01]  /*5030*/  F2FP.SATFINITE.E4M3.F32.PACK_AB_MERGE_C R27, RZ, R78, RZ ;  /* 0x0000004eff1b723e */ /* 0x000fe200048070ff */
[----:B------:R0:W-:Y:S01]  /*5040*/  @!P0 STG.E.U8 desc[UR20][R18.64+0x1], R5 ;  /* 0x0000010512008986 */ /* 0x0001e2000c101114 */
[C---:B------:R-:W-:Y:S01]  /*5050*/  ISETP.GE.AND P0, PT, R26.reuse, 0x11, PT ;  /* 0x000000111a00780c */ /* 0x040fe20003f06270 */
[-C--:B------:R-:W-:Y:S01]  /*5060*/  FMUL R69, R69, R14.reuse ;  /* 0x0000000e45457220 */ /* 0x080fe20000400000 */
[----:B------:R-:W-:Y:S01]  /*5070*/  F2FP.SATFINITE.E4M3.F32.PACK_AB_MERGE_C R77, RZ, R77, RZ ;  /* 0x0000004dff4d723e */ /* 0x000fe200048070ff */
[----:B------:R-:W-:Y:S01]  /*5080*/  @!P3 STG.E.U8 desc[UR20][R16.64+0x8], R81 ;  /* 0x000008511000b986 */ /* 0x000fe2000c101114 */
[----:B------:R-:W-:Y:S01]  /*5090*/  ISETP.GE.AND P3, PT, R26, 0x12, PT ;  /* 0x000000121a00780c */ /* 0x000fe20003f66270 */
[-C--:B------:R-:W-:Y:S01]  /*50a0*/  FMUL R68, R68, R14.reuse ;  /* 0x0000000e44447220 */ /* 0x080fe20000400000 */
[----:B------:R-:W-:Y:S01]  /*50b0*/  F2FP.SATFINITE.E4M3.F32.PACK_AB_MERGE_C R75, RZ, R75, RZ ;  /* 0x0000004bff4b723e */ /* 0x000fe200048070ff */
[----:B------:R1:W-:Y:S01]  /*50c0*/  @!P5 STG.E.U8 desc[UR20][R16.64+0x9], R25 ;  /* 0x000009191000d986 */ /* 0x0003e2000c101114 */
[C---:B------:R-:W-:Y:S01]  /*50d0*/  ISETP.LT.OR P5, PT, R6.reuse, 0x1, !P3 ;  /* 0x000000010600780c */ /* 0x040fe20005fa1670 */
[-C--:B------:R-:W-:Y:S01]  /*50e0*/  FMUL R67, R67, R14.reuse ;  /* 0x0000000e43437220 */ /* 0x080fe20000400000 */
[C---:B------:R-:W-:Y:S01]  /*50f0*/  ISETP.LT.OR P3, PT, R6.reuse, 0x9, !P3 ;  /* 0x000000090600780c */ /* 0x040fe20005f61670 */
[----:B------:R-:W-:Y:S01]  /*5100*/  @!P1 STG.E.U8 desc[UR20][R18.64+0x8], R79 ;  /* 0x0000084f12009986 */ /* 0x000fe2000c101114 */
[----:B------:R-:W-:Y:S01]  /*5110*/  ISETP.LT.OR P1, PT, R6, 0x1, !P0 ;  /* 0x000000010600780c */ /* 0x000fe20004721670 */
[----:B------:R-:W-:Y:S01]  /*5120*/  FMUL R66, R66, R14 ;  /* 0x0000000e42427220 */ /* 0x000fe20000400000 */
[----:B0-----:R-:W-:Y:S01]  /*5130*/  F2FP.SATFINITE.E4M3.F32.PACK_AB_MERGE_C R5, RZ, R76, RZ ;  /* 0x0000004cff05723e */ /* 0x001fe200048070ff */
[----:B------:R-:W-:Y:S01]  /*5140*/  @!P2 STG.E.U8 desc[UR20][R18.64+0x9], R27 ;  /* 0x0000091b1200a986 */ /* 0x000fe2000c101114 */
[----:B------:R-:W-:Y:S01]  /*5150*/  ISETP.GE.AND P2, PT, R26, 0x19, PT ;  /* 0x000000191a00780c */ /* 0x000fe20003f46270 */
[-C--:B------:R-:W-:Y:S01]  /*5160*/  FMUL R65, R65, R14.reuse ;  /* 0x0000000e41417220 */ /* 0x080fe20000400000 */
[----:B------:R-:W-:Y:S01]  /*5170*/  ISETP.LT.OR P0, PT, R6, 0x9, !P0 ;  /* 0x000000090600780c */ /* 0x000fe20004701670 */
[----:B------:R-:W-:Y:S01]  /*5180*/  FMUL R64, R64, R14 ;  /* 0x0000000e40407220 */ /* 0x000fe20000400000 */
[----:B------:R-:W-:Y:S01]  /*5190*/  ISETP.LT.OR P6, PT, R6, 0x1, !P2 ;  /* 0x000000010600780c */ /* 0x000fe200057c1670 */
[----:B------:R0:W-:Y:S01]  /*51a0*/  @!P5 STG.E.U8 desc[UR20][R16.64+0x11], R5 ;  /* 0x000011051000d986 */ /* 0x0001e2000c101114 */
[----:B-1----:R-:W-:Y:S01]  /*51b0*/  F2FP.SATFINITE.E4M3.F32.PACK_AB_MERGE_C R25, RZ, R74, RZ ;  /* 0x0000004aff19723e */ /* 0x002fe200048070ff */
[-C--:B------:R-:W-:Y:S01]  /*51c0*/  FMUL R62, R62, R14.reuse ;  /* 0x0000000e3e3e7220 */ /* 0x080fe20000400000 */
[----:B------:R-:W-:Y:S01]  /*51d0*/  F2FP.SATFINITE.E4M3.F32.PACK_AB_MERGE_C R73, RZ, R73, RZ ;  /* 0x00000049ff49723e */ /* 0x000fe200048070ff */
[----:B------:R-:W-:Y:S01]  /*51e0*/  @!P1 STG.E.U8 desc[UR20][R16.64+0x10], R77 ;  /* 0x0000104d10009986 */ /* 0x000fe2000c101114 */
[----:B------:R-:W-:Y:S01]  /*51f0*/  ISETP.GE.AND P1, PT, R26, 0x1a, PT ;  /* 0x0000001a1a00780c */ /* 0x000fe20003f26270 */
[-C--:B------:R-:W-:Y:S01]  /*5200*/  FMUL R63, R63, R14.reuse ;  /* 0x0000000e3f3f7220 */ /* 0x080fe20000400000 */
[C---:B------:R-:W-:Y:S01]  /*5210*/  ISETP.LT.OR P2, PT, R6.reuse, 0x9, !P2 ;  /* 0x000000090600780c */ /* 0x040fe20005741670 */
[----:B------:R1:W-:Y:S01]  /*5220*/  @!P3 STG.E.U8 desc[UR20][R18.64+0x11], R25 ;  /* 0x000011191200b986 */ /* 0x0003e2000c101114 */
[C---:B------:R-:W-:Y:S01]  /*5230*/  ISETP.LT.OR P5, PT, R6.reuse, 0x1, !P1 ;  /* 0x000000010600780c */ /* 0x040fe20004fa1670 */
[----:B------:R-:W-:Y:S01]  /*5240*/  FMUL R61, R61, R14 ;  /* 0x0000000e3d3d7220 */ /* 0x000fe20000400000 */
[----:B------:R-:W-:Y:S01]  /*5250*/  ISETP.LT.OR P3, PT, R6, 0x9, !P1 ;  /* 0x000000090600780c */ /* 0x000fe20004f61670 */
[----:B------:R-:W-:Y:S01]  /*5260*/  @!P0 STG.E.U8 desc[UR20][R18.64+0x10], R75 ;  /* 0x0000104b12008986 */ /* 0x000fe2000c101114 */
[----:B0-----:R-:W-:Y:S01]  /*5270*/  F2FP.SATFINITE.E4M3.F32.PACK_AB_MERGE_C R5, RZ, R72, RZ ;  /* 0x00000048ff05723e */ /* 0x001fe200048070ff */
[-C--:B------:R-:W-:Y:S01]  /*5280*/  FMUL R60, R60, R14.reuse ;  /* 0x0000000e3c3c7220 */ /* 0x080fe20000400000 */
[C---:B------:R-:W-:Y:S01]  /*5290*/  ISETP.GE.AND P0, PT, R26.reuse, 0x21, PT ;  /* 0x000000211a00780c */ /* 0x040fe20003f06270 */
[----:B------:R-:W-:Y:S01]  /*52a0*/  @!P6 STG.E.U8 desc[UR20][R16.64+0x18], R73 ;  /* 0x000018491000e986 */ /* 0x000fe2000c101114 */
[----:B------:R-:W-:Y:S01]  /*52b0*/  ISETP.GE.AND P1, PT, R26, 0x22, PT ;  /* 0x000000221a00780c */ /* 0x000fe20003f26270 */
[-C--:B------:R-:W-:Y:S01]  /*52c0*/  FMUL R59, R59, R14.reuse ;  /* 0x0000000e3b3b7220 */ /* 0x080fe20000400000 */
[----:B------:R-:W-:Y:S01]  /*52d0*/  ISETP.LT.OR P6, PT, R6, 0x1, !P0 ;  /* 0x000000010600780c */ /* 0x000fe200047c1670 */
[----:B------:R-:W-:Y:S01]  /*52e0*/  FMUL R58, R58, R14 ;  /* 0x0000000e3a3a7220 */ /* 0x000fe20000400000 */
[----:B-1----:R-:W-:Y:S01]  /*52f0*/  F2FP.SATFINITE.E4M3.F32.PACK_AB_MERGE_C R25, RZ, R70, RZ ;  /* 0x00000046ff19723e */ /* 0x002fe200048070ff */
[----:B------:R0:W-:Y:S01]  /*5300*/  @!P5 STG.E.U8 desc[UR20][R16.64+0x19], R5 ;  /* 0x000019051000d986 */ /* 0x0001e2000c101114 */
[----:B------:R-:W-:Y:S01]  /*5310*/  ISETP.LT.OR P5, PT, R6, 0x1, !P1 ;  /* 0x000000010600780c */ /* 0x000fe20004fa1670 */
[-C--:B------:R-:W-:Y:S01]  /*5320*/  FMUL R57, R57, R14.reuse ;  /* 0x0000000e39397220 */ /* 0x080fe20000400000 */
[----:B------:R-:W-:Y:S01]  /*5330*/  F2FP.SATFINITE.E4M3.F32.PACK_AB_MERGE_C R71, RZ, R71, RZ ;  /* 0x00000047ff47723e */ /* 0x000fe200048070ff */
[----:B------:R1:W-:Y:S01]  /*5340*/  @!P3 STG.E.U8 desc[UR20][R18.64+0x19], R25 ;  /* 0x000019191200b986 */ /* 0x0003e2000c101114 */
[----:B------:R-:W-:Y:S01]  /*5350*/  F2FP.SATFINITE.E4M3.F32.PACK_AB_MERGE_C R69, RZ, R69, RZ ;  /* 0x00000045ff45723e */ /* 0x000fe200048070ff */
[----:B------:R-:W-:Y:S01]  /*5360*/  FMUL R56, R56, R14 ;  /* 0x0000000e38387220 */ /* 0x000fe20000400000 */
[----:B------:R-:W-:Y:S01]  /*5370*/  F2FP.SATFINITE.E4M3.F32.PACK_AB_MERGE_C R27, RZ, R68, RZ ;  /* 0x00000044ff1b723e */ /* 0x000fe200048070ff */
[----:B------:R-:W-:Y:S01]  /*5380*/  @!P2 STG.E.U8 desc[UR20][R18.64+0x18], R71 ;  /* 0x000018471200a986 */ /* 0x000fe2000c101114 */
[----:B------:R-:W-:Y:S01]  /*5390*/  ISETP.LT.OR P3, PT, R6, 0x9, !P1 ;  /* 0x000000090600780c */ /* 0x000fe20004f61670 */
[-C--:B------:R-:W-:Y:S01]  /*53a0*/  FMUL R23, R23, R14.reuse ;  /* 0x0000000e17177220 */ /* 0x080fe20000400000 */
[----:B------:R-:W-:Y:S01]  /*53b0*/  ISETP.GE.AND P2, PT, R26, 0x29, PT ;  /* 0x000000291a00780c */ /* 0x000fe20003f46270 */
[----:B------:R-:W-:Y:S01]  /*53c0*/  @!P6 STG.E.U8 desc[UR20][R16.64+0x20], R69 ;  /* 0x000020451000e986 */ /* 0x000fe2000c101114 */
[----:B------:R-:W-:Y:S01]  /*53d0*/  ISETP.LT.OR P0, PT, R6, 0x9, !P0 ;  /* 0x000000090600780c */ /* 0x000fe20004701670 */
[----:B------:R-:W-:Y:S01]  /*53e0*/  FMUL R22, R22, R14 ;  /* 0x0000000e16167220 */ /* 0x000fe20000400000 */
[----:B------:R-:W-:Y:S01]  /*53f0*/  ISETP.GE.AND P1, PT, R26, 0x2a, PT ;  /* 0x0000002a1a00780c */ /* 0x000fe20003f26270 */
[----:B------:R-:W-:Y:S01]  /*5400*/  @!P5 STG.E.U8 desc[UR20][R16.64+0x21], R27 ;  /* 0x0000211b1000d986 */ /* 0x000fe2000c101114 */
[----:B------:R-:W-:-:S02]  /*5410*/  ISETP.LT.OR P6, PT, R6, 0x1, !P2 ;  /* 0x000000010600780c */ /* 0x000fc400057c1670 */
[C---:B------:R-:W-:Y:S02]  /*5420*/  ISETP.LT.OR P5, PT, R6.reuse, 0x1, !P1 ;  /* 0x000000010600780c */ /* 0x040fe40004fa1670 */
[----:B------:R-:W-:Y:S02]  /*5430*/  F2FP.SATFINITE.E4M3.F32.PACK_AB_MERGE_C R67, RZ, R67, RZ ;  /* 0x00000043ff43723e */ /* 0x000fe400048070ff */
[----:B0-----:R-:W-:Y:S02]  /*5440*/  F2FP.SATFINITE.E4M3.F32.PACK_AB_MERGE_C R5, RZ, R66, RZ ;  /* 0x00000042ff05723e */ /* 0x001fe400048070ff */
[----:B------:R-:W-:Y:S01]  /*5450*/  F2FP.SATFINITE.E4M3.F32.PACK_AB_MERGE_C R65, RZ, R65, RZ ;  /* 0x00000041ff41723e */ /* 0x000fe200048070ff */
[----:B------:R-:W-:Y:S01]  /*5460*/  @!P0 STG.E.U8 desc[UR20][R18.64+0x20], R67 ;  /* 0x0000204312008986 */ /* 0x000fe2000c101114 */
[----:B-1----:R-:W-:Y:S02]  /*5470*/  F2FP.SATFINITE.E4M3.F32.PACK_AB_MERGE_C R25, RZ, R64, RZ ;  /* 0x00000040ff19723e */ /* 0x002fe400048070ff */
[C---:B------:R-:W-:Y:S01]  /*5480*/  ISETP.LT.OR P1, PT, R6.reuse, 0x9, !P1 ;  /* 0x000000090600780c */ /* 0x040fe20004f21670 */
[----:B------:R0:W-:Y:S01]  /*5490*/  @!P3 STG.E.U8 desc[UR20][R18.64+0x21], R5 ;  /* 0x000021051200b986 */ /* 0x0001e2000c101114 */
[----:B------:R-:W-:-:S02]  /*54a0*/  ISETP.LT.OR P2, PT, R6, 0x9, !P2 ;  /* 0x000000090600780c */ /* 0x000fc40005741670 */
[C---:B------:R-:W-:Y:S01]  /*54b0*/  ISETP.GE.AND P3, PT, R26.reuse, 0x31, PT ;  /* 0x000000311a00780c */ /* 0x040fe20003f66270 */
[----:B------:R-:W-:Y:S01]  /*54c0*/  @!P6 STG.E.U8 desc[UR20][R16.64+0x28], R65 ;  /* 0x000028411000e986 */ /* 0x000fe2000c101114 */
[----:B------:R-:W-:Y:S02]  /*54d0*/  ISETP.GE.AND P0, PT, R26, 0x32, PT ;  /* 0x000000321a00780c */ /* 0x000fe40003f06270 */
[----:B------:R-:W-:Y:S01]  /*54e0*/  F2FP.SATFINITE.E4M3.F32.PACK_AB_MERGE_C R63, RZ, R63, RZ ;  /* 0x0000003fff3f723e */ /* 0x000fe200048070ff */
[----:B------:R1:W-:Y:S01]  /*54f0*/  @!P5 STG.E.U8 desc[UR20][R16.64+0x29], R25 ;  /* 0x000029191000d986 */ /* 0x0003e2000c101114 */
[C---:B------:R-:W-:Y:S02]  /*5500*/  ISETP.LT.OR P5, PT, R6.reuse, 0x1, !P3 ;  /* 0x000000010600780c */ /* 0x040fe40005fa1670 */
[----:B------:R-:W-:Y:S02]  /*5510*/  ISETP.LT.OR P6, PT, R6, 0x1, !P0 ;  /* 0x000000010600780c */ /* 0x000fe400047c1670 */
[----:B0-----:R-:W-:Y:S01]  /*5520*/  F2FP.SATFINITE.E4M3.F32.PACK_AB_MERGE_C R5, RZ, R62, RZ ;  /* 0x0000003eff05723e */ /* 0x001fe200048070ff */
[----:B------:R-:W-:Y:S01]  /*5530*/  @!P2 STG.E.U8 desc[UR20][R18.64+0x28], R63 ;  /* 0x0000283f1200a986 */ /* 0x000fe2000c101114 */
[----:B------:R-:W-:-:S02]  /*5540*/  F2FP.SATFINITE.E4M3.F32.PACK_AB_MERGE_C R61, RZ, R61, RZ ;  /* 0x0000003dff3d723e */ /* 0x000fc400048070ff */
[----:B------:R-:W-:Y:S01]  /*5550*/  ISETP.GE.AND P2, PT, R26, 0x3a, PT ;  /* 0x0000003a1a00780c */ /* 0x000fe20003f46270 */
[----:B------:R0:W-:Y:S01]  /*5560*/  @!P1 STG.E.U8 desc[UR20][R18.64+0x29], R5 ;  /* 0x0000290512009986 */ /* 0x0001e2000c101114 */
[----:B------:R-:W-:Y:S02]  /*5570*/  ISETP.LT.OR P1, PT, R6, 0x9, !P3 ;  /* 0x000000090600780c */ /* 0x000fe40005f21670 */
[----:B-1----:R-:W-:Y:S01]  /*5580*/  F2FP.SATFINITE.E4M3.F32.PACK_AB_MERGE_C R25, RZ, R60, RZ ;  /* 0x0000003cff19723e */ /* 0x002fe200048070ff */
[----:B------:R-:W-:Y:S01]  /*5590*/  @!P5 STG.E.U8 desc[UR20][R16.64+0x30], R61 ;  /* 0x0000303d1000d986 */ /* 0x000fe2000c101114 */
[----:B------:R-:W-:Y:S02]  /*55a0*/  ISETP.GE.AND P3, PT, R26, 0x39, PT ;  /* 0x000000391a00780c */ /* 0x000fe40003f66270 */
[C---:B------:R-:W-:Y:S01]  /*55b0*/  ISETP.LT.OR P0, PT, R6.reuse, 0x9, !P0 ;  /* 0x000000090600780c */ /* 0x040fe20004701670 */
[----:B------:R1:W-:Y:S01]  /*55c0*/  @!P6 STG.E.U8 desc[UR20][R16.64+0x31], R25 ;  /* 0x000031191000e986 */ /* 0x0003e2000c101114 */
[----:B------:R-:W-:-:S02]  /*55d0*/  ISETP.LT.OR P5, PT, R6, 0x1, !P3 ;  /* 0x000000010600780c */ /* 0x000fc40005fa1670 */
[C---:B------:R-:W-:Y:S02]  /*55e0*/  ISETP.LT.OR P6, PT, R6.reuse, 0x1, !P2 ;  /* 0x000000010600780c */ /* 0x040fe400057c1670 */
[C---:B------:R-:W-:Y:S02]  /*55f0*/  ISETP.LT.OR P3, PT, R6.reuse, 0x9, !P3 ;  /* 0x000000090600780c */ /* 0x040fe40005f61670 */
[----:B------:R-:W-:Y:S02]  /*5600*/  ISETP.LT.OR P2, PT, R6, 0x9, !P2 ;  /* 0x000000090600780c */ /* 0x000fe40005741670 */
[----:B------:R-:W-:Y:S02]  /*5610*/  F2FP.SATFINITE.E4M3.F32.PACK_AB_MERGE_C R59, RZ, R59, RZ ;  /* 0x0000003bff3b723e */ /* 0x000fe400048070ff */
[----:B0-----:R-:W-:Y:S02]  /*5620*/  F2FP.SATFINITE.E4M3.F32.PACK_AB_MERGE_C R5, RZ, R58, RZ ;  /* 0x0000003aff05723e */ /* 0x001fe400048070ff */
[----:B------:R-:W-:Y:S01]  /*5630*/  F2FP.SATFINITE.E4M3.F32.PACK_AB_MERGE_C R57, RZ, R57, RZ ;  /* 0x00000039ff39723e */ /* 0x000fe200048070ff */
[----:B------:R0:W-:Y:S01]  /*5640*/  @!P1 STG.E.U8 desc[UR20][R18.64+0x30], R59 ;  /* 0x0000303b12009986 */ /* 0x0001e2000c101114 */
[----:B-1----:R-:W-:-:S02]  /*5650*/  F2FP.SATFINITE.E4M3.F32.PACK_AB_MERGE_C R25, RZ, R56, RZ ;  /* 0x00000038ff19723e */ /* 0x002fc400048070ff */
[----:B------:R-:W-:Y:S01]  /*5660*/  F2FP.SATFINITE.E4M3.F32.PACK_AB_MERGE_C R23, RZ, R23, RZ ;  /* 0x00000017ff17723e */ /* 0x000fe200048070ff */
[----:B------:R0:W-:Y:S01]  /*5670*/  @!P0 STG.E.U8 desc[UR20][R18.64+0x31], R5 ;  /* 0x0000310512008986 */ /* 0x0001e2000c101114 */
[----:B------:R-:W-:-:S03]  /*5680*/  F2FP.SATFINITE.E4M3.F32.PACK_AB_MERGE_C R27, RZ, R22, RZ ;  /* 0x00000016ff1b723e */ /* 0x000fc600048070ff */
[----:B------:R0:W-:Y:S04]  /*5690*/  @!P5 STG.E.U8 desc[UR20][R16.64+0x38], R57 ;  /* 0x000038391000d986 */ /* 0x0001e8000c101114 */
[----:B------:R0:W-:Y:S04]  /*56a0*/  @!P6 STG.E.U8 desc[UR20][R16.64+0x39], R25 ;  /* 0x000039191000e986 */ /* 0x0001e8000c101114 */
[----:B------:R0:W-:Y:S04]  /*56b0*/  @!P3 STG.E.U8 desc[UR20][R18.64+0x38], R23 ;  /* 0x000038171200b986 */ /* 0x0001e8000c101114 */
[----:B------:R0:W-:Y:S02]  /*56c0*/  @!P2 STG.E.U8 desc[UR20][R18.64+0x39], R27 ;  /* 0x0000391b1200a986 */ /* 0x0001e4000c101114 */
.L_x_106:
[----:B------:R-:W-:Y:S05]  /*56d0*/  BSYNC B0 ;  /* 0x0000000000007941 */ /* 0x000fea0003800000 */
.L_x_40:
[C---:B------:R-:W-:Y:S01]  /*56e0*/  LEA R2, P0, R8.reuse, R2, 0x1 ;  /* 0x0000000208027211 */ /* 0x040fe200078008ff */
[----:B------:R-:W-:Y:S01]  /*56f0*/  ULDC.64 UR6, c[0x0][0x650] ;  /* 0x0001940000067ab9 */ /* 0x000fe20000000a00 */
[----:B-----5:R-:W-:Y:S01]  /*5700*/  IMAD.U32 R4, RZ, RZ, UR16 ;  /* 0x00000010ff047e24 */ /* 0x020fe2000f8e00ff */
[----:B0-----:R-:W-:Y:S01]  /*5710*/  PRMT R16, RZ, 0x7610, R16 ;  /* 0x00007610ff107816 */ /* 0x001fe20000000010 */
[----:B------:R-:W-:Y:S01]  /*5720*/  IMAD.MOV.U32 R6, RZ, RZ, -0x1 ;  /* 0xffffffffff067424 */ /* 0x000fe200078e00ff */
[----:B------:R-:W-:Y:S01]  /*5730*/  LEA.HI.X R3, R8, R3, R0, 0x1, P0 ;  /* 0x0000000308037211 */ /* 0x000fe200000f0c00 */
[----:B------:R0:W-:Y:S01]  /*5740*/  SYNCS.ARRIVE.TRANS64.A1T0 RZ, [R4+UR23], RZ ;  /* 0x000000ff04ff79a7 */ /* 0x0001e20008100017 */
[----:B------:R-:W-:Y:S01]  /*5750*/  ISETP.GE.U32.AND P0, PT, R2, UR6, PT ;  /* 0x0000000602007c0c */ /* 0x000fe2000bf06070 */
[----:B------:R-:W-:-:S03]  /*5760*/  IMAD.MOV.U32 R5, RZ, RZ, -0x1 ;  /* 0xffffffffff057424 */ /* 0x000fc600078e00ff */
[----:B------:R-:W-:Y:S01]  /*5770*/  ISETP.GE.U32.AND.EX P0, PT, R3, UR7, PT, P0 ;  /* 0x0000000703007c0c */ /* 0x000fe2000bf06100 */
[----:B0-----:R-:W-:-:S12]  /*5780*/  IMAD.MOV.U32 R4, RZ, RZ, -0x1 ;  /* 0xffffffffff047424 */ /* 0x001fd800078e00ff */
[----:B------:R-:W-:Y:S05]  /*5790*/  @P0 BRA `(.L_x_107) ;  /* 0x0000000400600947 */ /* 0x000fea0003800000 */
[----:B------:R-:W0:Y:S01]  /*57a0*/  S2R R28, SR_CTAID.X ;  /* 0x00000000001c7919 */ /* 0x000e220000002500 */
[----:B------:R-:W5:Y:S01]  /*57b0*/  LDC.64 R22, c[0x0][0x628] ;  /* 0x00018a00ff167b82 */ /* 0x000f620000000a00 */
[----:B------:R-:W-:Y:S01]  /*57c0*/  ULDC UR6, c[0x0][0x150] ;  /* 0x0000540000067ab9 */ /* 0x000fe20000000800 */
[----:B-1----:R-:W-:Y:S01]  /*57d0*/  IMAD.MOV.U32 R18, RZ, RZ, R2 ;  /* 0x000000ffff127224 */ /* 0x002fe200078e0002 */
[----:B------:R-:W1:Y:S01]  /*57e0*/  S2R R30, SR_CTAID.Y ;  /* 0x00000000001e7919 */ /* 0x000e620000002600 */
[----:B------:R-:W-:-:S04]  /*57f0*/  IMAD.MOV.U32 R19, RZ, RZ, R3 ;  /* 0x000000ffff137224 */ /* 0x000fc800078e0003 */
[----:B------:R-:W1:Y:S08]  /*5800*/  LDC R31, c[0x0][0x144] ;  /* 0x00005100ff1f7b82 */ /* 0x000e700000000800 */
[----:B------:R-:W1:Y:S08]  /*5810*/  LDC R6, c[0x0][0x630] ;  /* 0x00018c00ff067b82 */ /* 0x000e700000000800 */
[----:B------:R-:W1:Y:S01]  /*5820*/  LDC.64 R26, c[0x0][0x620] ;  /* 0x00018800ff1a7b82 */ /* 0x000e620000000a00 */
[----:B-----5:R-:W-:-:S04]  /*5830*/  ISETP.NE.U32.AND P0, PT, R22, RZ, PT ;  /* 0x000000ff1600720c */ /* 0x020fc80003f05070 */
[----:B------:R-:W-:Y:S02]  /*5840*/  ISETP.NE.AND.EX P0, PT, R23, RZ, PT, P0 ;  /* 0x000000ff1700720c */ /* 0x000fe40003f05300 */
[----:B0-----:R-:W-:-:S05]  /*5850*/  I2FP.F32.U32 R4, R28 ;  /* 0x0000001c00047245 */ /* 0x001fca0000201000 */
[----:B------:R-:W-:-:S04]  /*5860*/  FMUL R4, R4, UR6 ;  /* 0x0000000604047c20 */ /* 0x000fc80008400000 */
[----:B------:R0:W0:Y:S02]  /*5870*/  F2I.U32.TRUNC.NTZ R29, R4 ;  /* 0x00000004001d7305 */ /* 0x000024000020f000 */
[----:B------:R-:W-:Y:S05]  /*5880*/  @!P0 BRA `(.L_x_108) ;  /* 0x0000000000288947 */ /* 0x000fea0003800000 */
[----:B------:R-:W5:Y:S02]  /*5890*/  LDC R5, c[0x0][0x634] ;  /* 0x00018d00ff057b82 */ /* 0x000f640000000800 */
[----:B-----5:R-:W-:-:S05]  /*58a0*/  IADD3 R19, P0, R2, R5, RZ ;  /* 0x0000000502137210 */ /* 0x020fca0007f1e0ff */
[----:B--234-:R-:W-:-:S04]  /*58b0*/  IMAD.X R25, RZ, RZ, R3, P0 ;  /* 0x000000ffff197224 */ /* 0x01cfc800000e0603 */
[----:B0-----:R-:W-:-:S04]  /*58c0*/  IMAD.WIDE.U32 R4, R25, R22, RZ ;  /* 0x0000001619047225 */ /* 0x001fc800078e00ff */
[----:B------:R-:W-:-:S04]  /*58d0*/  IMAD.WIDE.U32 R16, P0, R19, R23, R4 ;  /* 0x0000001713107225 */ /* 0x000fc80007800004 */
[----:B------:R-:W-:-:S04]  /*58e0*/  IMAD.WIDE.U32 R4, R19, R22, RZ ;  /* 0x0000001613047225 */ /* 0x000fc800078e00ff */
[----:B------:R-:W-:Y:S01]  /*58f0*/  IMAD.X R19, RZ, RZ, RZ, P0 ;  /* 0x000000ffff137224 */ /* 0x000fe200000e06ff */
[----:B------:R-:W-:Y:S01]  /*5900*/  IADD3 RZ, P0, R5, R16, RZ ;  /* 0x0000001005ff7210 */ /* 0x000fe20007f1e0ff */
[----:B------:R-:W-:-:S04]  /*5910*/  IMAD.MOV.U32 R18, RZ, RZ, R17 ;  /* 0x000000ffff127224 */ /* 0x000fc800078e0011 */
[----:B------:R-:W-:-:S08]  /*5920*/  IMAD.WIDE.U32.X R18, R25, R23, R18, P0 ;  /* 0x0000001719127225 */ /* 0x000fd000000e0412 */
.L_x_108:
[-CC-:B-1234-:R-:W-:Y:S01]  /*5930*/  SHF.R.U64 R24, R18, R6.reuse, R19.reuse ;  /* 0x0000000612187219 */ /* 0x19efe20000001213 */
[----:B------:R-:W1:Y:S01]  /*5940*/  LDC.64 R34, c[0x0][0x640] ;  /* 0x00019000ff227b82 */ /* 0x000e620000000a00 */
[----:B0-----:R-:W-:Y:S01]  /*5950*/  SHF.R.U32.HI R4, RZ, R6, R19 ;  /* 0x00000006ff047219 */ /* 0x001fe20000011613 */
[----:B------:R-:W-:Y:S01]  /*5960*/  IMAD.MOV R29, RZ, RZ, -R29 ;  /* 0x000000ffff1d7224 */ /* 0x000fe200078e0a1d */
[----:B------:R-:W-:Y:S01]  /*5970*/  IADD3 R17, P0, RZ, -R24, RZ ;  /* 0x80000018ff117210 */ /* 0x000fe20007f1e0ff */
[----:B------:R-:W-:Y:S01]  /*5980*/  ULDC UR6, c[0x0][0x154] ;  /* 0x0000550000067ab9 */ /* 0x000fe20000000800 */
[----:B------:R-:W-:Y:S02]  /*5990*/  IMAD.MOV.U32 R19, RZ, RZ, 0x1 ;  /* 0x00000001ff137424 */ /* 0x000fe400078e00ff */
[----:B------:R-:W-:Y:S01]  /*59a0*/  IMAD R29, R31, R29, R28 ;  /* 0x0000001d1f1d7224 */ /* 0x000fe200078e021c */
[----:B------:R-:W0:Y:S01]  /*59b0*/  LDC R16, c[0x0][0x618] ;  /* 0x00018600ff107b82 */ /* 0x000e220000000800 */
[----:B------:R-:W-:-:S04]  /*59c0*/  IMAD.X R5, RZ, RZ, ~R4, P0 ;  /* 0x000000ffff057224 */ /* 0x000fc800000e0e04 */
[-C--:B------:R-:W-:Y:S02]  /*59d0*/  IMAD R6, R5, R26.reuse, RZ ;  /* 0x0000001a05067224 */ /* 0x080fe400078e02ff */
[C---:B------:R-:W-:Y:S01]  /*59e0*/  IMAD.WIDE.U32 R4, R17.reuse, R26, R2 ;  /* 0x0000001a11047225 */ /* 0x040fe200078e0002 */
[----:B------:R-:W2:Y:S03]  /*59f0*/  LDC R18, c[0x0][0x608] ;  /* 0x00018200ff127b82 */ /* 0x000ea60000000800 */
[----:B------:R-:W-:Y:S01]  /*5a00*/  IMAD R17, R17, R27, R6 ;  /* 0x0000001b11117224 */ /* 0x000fe200078e0206 */
[----:B------:R-:W-:-:S03]  /*5a10*/  I2FP.F32.U32 R6, R30 ;  /* 0x0000001e00067245 */ /* 0x000fc60000201000 */
[----:B------:R-:W-:Y:S01]  /*5a20*/  IMAD.IADD R5, R5, 0x1, R17 ;  /* 0x0000000105057824 */ /* 0x000fe200078e0211 */
[----:B------:R-:W3:Y:S01]  /*5a30*/  LDC R32, c[0x0][0x658] ;  /* 0x00019600ff207b82 */ /* 0x000ee20000000800 */
[----:B-1----:R-:W-:Y:S01]  /*5a40*/  ISETP.NE.U32.AND P0, PT, R34, RZ, PT ;  /* 0x000000ff2200720c */ /* 0x002fe20003f05070 */
[----:B------:R-:W-:-:S03]  /*5a50*/  IMAD.MOV.U32 R17, RZ, RZ, -0x1 ;  /* 0xffffffffff117424 */ /* 0x000fc600078e00ff */
[----:B------:R-:W-:-:S03]  /*5a60*/  ISETP.NE.AND.EX P0, PT, R35, RZ, PT, P0 ;  /* 0x000000ff2300720c */ /* 0x000fc60003f05300 */
[----:B------:R-:W1:Y:S01]  /*5a70*/  LDC R27, c[0x0][0x148] ;  /* 0x00005200ff1b7b82 */ /* 0x000e620000000800 */
[-CC-:B0-----:R-:W-:Y:S02]  /*5a80*/  SHF.R.U64 R22, R4, R16.reuse, R5.reuse ;  /* 0x0000001004167219 */ /* 0x181fe40000001205 */
[----:B------:R-:W-:Y:S01]  /*5a90*/  SHF.R.U32.HI R5, RZ, R16, R5 ;  /* 0x00000010ff057219 */ /* 0x000fe20000011605 */
[----:B------:R-:W-:-:S04]  /*5aa0*/  FMUL R16, R6, UR6 ;  /* 0x0000000606107c20 */ /* 0x000fc80008400000 */
[----:B------:R-:W0:Y:S01]  /*5ab0*/  LDC R28, c[0x0][0x600] ;  /* 0x00018000ff1c7b82 */ /* 0x000e220000000800 */
[----:B------:R4:W0:Y:S01]  /*5ac0*/  F2I.U32.TRUNC.NTZ R25, R16 ;  /* 0x0000001000197305 */ /* 0x000822000020f000 */
[-CC-:B--2---:R-:W-:Y:S02]  /*5ad0*/  SHF.R.U64 R6, R22, R18.reuse, R5.reuse ;  /* 0x0000001216067219 */ /* 0x184fe40000001205 */
[----:B------:R-:W-:-:S04]  /*5ae0*/  SHF.R.U32.HI R5, RZ, R18, R5 ;  /* 0x00000012ff057219 */ /* 0x000fc80000011605 */
[----:B------:R-:W2:Y:S01]  /*5af0*/  LDC R33, c[0x0][0x648] ;  /* 0x00019200ff217b82 */ /* 0x000ea20000000800 */
[-CC-:B---3--:R-:W-:Y:S02]  /*5b00*/  SHF.R.U64 R26, R6, R32.reuse, R5.reuse ;  /* 0x00000020061a7219 */ /* 0x188fe40000001205 */
[-C--:B------:R-:W-:Y:S02]  /*5b10*/  SHF.L.U32 R17, R17, R32.reuse, RZ ;  /* 0x0000002011117219 */ /* 0x080fe400000006ff */
[-C--:B------:R-:W-:Y:S01]  /*5b20*/  SHF.R.U32.HI R5, RZ, R32.reuse, R5 ;  /* 0x00000020ff057219 */ /* 0x080fe20000011605 */
[----:B------:R-:W-:Y:S01]  /*5b30*/  IMAD.MOV.U32 R4, RZ, RZ, R26 ;  /* 0x000000ffff047224 */ /* 0x000fe200078e001a */
[----:B------:R-:W-:Y:S01]  /*5b40*/  SHF.L.U32 R32, R19, R32, RZ ;  /* 0x0000002013207219 */ /* 0x000fe200000006ff */
[----:B------:R-:W3:Y:S01]  /*5b50*/  LDC R36, c[0x0][0x638] ;  /* 0x00018e00ff247b82 */ /* 0x000ee20000000800 */
[----:B------:R-:W-:-:S07]  /*5b60*/  LOP3.LUT R31, RZ, R17, RZ, 0x33, !PT ;  /* 0x00000011ff1f7212 */ /* 0x000fce00078e33ff */
[----:B------:R-:W0:Y:S01]  /*5b70*/  LDC R37, c[0x0][0x610] ;  /* 0x00018400ff257b82 */ /* 0x000e220000000800 */
[----:B----4-:R-:W-:Y:S05]  /*5b80*/  @!P0 BRA `(.L_x_109) ;  /* 0x0000000000288947 */ /* 0x010fea0003800000 */
[----:B------:R-:W4:Y:S02]  /*5b90*/  LDC R19, c[0x0][0x64c] ;  /* 0x00019300ff137b82 */ /* 0x000f240000000800 */
[----:B----4-:R-:W-:-:S05]  /*5ba0*/  IADD3 R19, P0, R26, R19, RZ ;  /* 0x000000131a137210 */ /* 0x010fca0007f1e0ff */
        /* <DEDUP_REMOVED lines=8> */
.L_x_109:
[----:B--2---:R-:W-:Y:S01]  /*5c30*/  SHF.R.U64 R4, R4, R33, R5 ;  /* 0x0000002104047219 */ /* 0x004fe20000001205 */
[----:B0-----:R-:W-:Y:S01]  /*5c40*/  VIADD R19, R28, 0xffffffff ;  /* 0xffffffff1c137836 */ /* 0x001fe20000000000 */
[----:B------:R-:W-:Y:S01]  /*5c50*/  LOP3.LUT R17, R6, R31, RZ, 0xc0, !PT ;  /* 0x0000001f06117212 */ /* 0x000fe200078ec0ff */
[----:B------:R-:W-:Y:S02]  /*5c60*/  IMAD.MOV R25, RZ, RZ, -R25 ;  /* 0x000000ffff197224 */ /* 0x000fe400078e0a19 */
[----:B------:R-:W-:Y:S02]  /*5c70*/  IMAD.MOV R5, RZ, RZ, -R4 ;  /* 0x000000ffff057224 */ /* 0x000fe400078e0a04 */
[----:B------:R-:W-:Y:S01]  /*5c80*/  IMAD R6, R32, R4, R17 ;  /* 0x0000000420067224 */ /* 0x000fe200078e0211 */
[----:B------:R-:W-:Y:S01]  /*5c90*/  LOP3.LUT R17, R22, R19, RZ, 0xc0, !PT ;  /* 0x0000001316117212 */ /* 0x000fe200078ec0ff */
[----:B-1----:R-:W-:Y:S02]  /*5ca0*/  @P4 IMAD R29, R27, R25, R30 ;  /* 0x000000191b1d4224 */ /* 0x002fe400078e021e */
[----:B---3--:R-:W-:-:S02]  /*5cb0*/  IMAD R4, R5, R36, R26 ;  /* 0x0000002405047224 */ /* 0x008fc400078e021a */
[----:B------:R-:W-:Y:S02]  /*5cc0*/  IMAD R6, R6, R37, R29 ;  /* 0x0000002506067224 */ /* 0x000fe400078e021d */
[----:B------:R-:W-:Y:S02]  /*5cd0*/  IMAD R5, R4, R28, R17 ;  /* 0x0000001c04057224 */ /* 0x000fe400078e0211 */
[----:B------:R-:W-:-:S03]  /*5ce0*/  IMAD.MOV.U32 R16, RZ, RZ, 0x1 ;  /* 0x00000001ff107424 */ /* 0x000fc600078e00ff */
[----:B------:R-:W-:Y:S02]  /*5cf0*/  SEL R4, R5, R6, !P4 ;  /* 0x0000000605047207 */ /* 0x000fe40006000000 */
[----:B------:R-:W-:Y:S01]  /*5d00*/  SEL R6, R6, R5, !P4 ;  /* 0x0000000506067207 */ /* 0x000fe20006000000 */
[----:B------:R-:W-:-:S07]  /*5d10*/  IMAD.MOV.U32 R5, RZ, RZ, R24 ;  /* 0x000000ffff057224 */ /* 0x000fce00078e0018 */
.L_x_107:
[----:B------:R-:W-:Y:S02]  /*5d20*/  LOP3.LUT P0, RZ, R16, 0xff, RZ, 0xc0, !PT ;  /* 0x000000ff10ff7812 */ /* 0x000fe4000780c0ff */
[----:B------:R-:W-:-:S11]  /*5d30*/  LOP3.LUT R87, R87, 0x1, RZ, 0x3c, !PT ;  /* 0x0000000157577812 */ /* 0x000fd600078e3cff */
[----:B------:R-:W-:Y:S05]  /*5d40*/  @P0 BRA `(.L_x_110) ;  /* 0xffffffc000000947 */ /* 0x000fea000383ffff */
[----:B------:R-:W-:Y:S05]  /*5d50*/  EXIT ;  /* 0x000000000000794d */ /* 0x000fea0003800000 */
.L_x_18:
[----:B------:R-:W-:-:S08]  /*5d60*/  ISETP.NE.AND P0, PT, R18, RZ, PT ;  /* 0x000000ff1200720c */ /* 0x000fd00003f05270 */
[----:B--23-5:R-:W0:-:S00]  /*5d70*/  USETMAXREG.DEALLOC.CTAPOOL 0x28 ;  /* 0x00000028000079c8 */ /* 0x02ce0000080e0500 */
[----:B------:R-:W-:Y:S05]  /*5d80*/  @P0 EXIT ;  /* 0x000000000000094d */ /* 0x000fea0003800000 */
[----:B0-----:R-:W-:Y:S01]  /*5d90*/  LOP3.LUT P0, RZ, R20, 0xff, RZ, 0xc0, !PT ;  /* 0x000000ff14ff7812 */ /* 0x001fe2000780c0ff */
[----:B------:R-:W-:Y:S02]  /*5da0*/  IMAD.MOV.U32 R13, RZ, RZ, 0x1 ;  /* 0x00000001ff0d7424 */ /* 0x000fe400078e00ff */
[----:B------:R-:W-:-:S10]  /*5db0*/  IMAD.MOV.U32 R12, RZ, RZ, RZ ;  /* 0x000000ffff0c7224 */ /* 0x000fd400078e00ff */
[----:B------:R-:W-:Y:S05]  /*5dc0*/  @!P0 BRA `(.L_x_111) ;  /* 0x0000000c005c8947 */ /* 0x000fea0003800000 */
[----:B------:R-:W0:Y:S01]  /*5dd0*/  S2UR UR9, SR_CgaCtaId ;  /* 0x00000000000979c3 */ /* 0x000e220000008800 */
[----:B------:R-:W-:Y:S01]  /*5de0*/  UMOV UR11, 0x1 ;  /* 0x00000001000b7882 */ /* 0x000fe20000000000 */
[----:B------:R-:W-:Y:S01]  /*5df0*/  LOP3.LUT P0, RZ, R11, 0x1f, RZ, 0xc0, !PT ;  /* 0x0000001f0bff7812 */ /* 0x000fe2000780c0ff */
[----:B------:R-:W-:Y:S01]  /*5e00*/  ULDC UR5, c[0x0][0x658] ;  /* 0x0001960000057ab9 */ /* 0x000fe20000000800 */
[----:B------:R-:W-:Y:S01]  /*5e10*/  UMOV UR7, 0xffffffff ;  /* 0xffffffff00077882 */ /* 0x000fe20000000000 */
[----:B------:R-:W-:Y:S01]  /*5e20*/  BSSY B0, `(.L_x_111) ;  /* 0x00000d1000007945 */ /* 0x000fe20003800000 */
[----:B------:R-:W-:Y:S01]  /*5e30*/  USHF.L.U32 UR7, UR7, UR5, URZ ;  /* 0x0000000507077299 */ /* 0x000fe2000800063f */
[C---:B------:R-:W-:Y:S01]  /*5e40*/  ISETP.NE.AND P2, PT, R10.reuse, RZ, PT ;  /* 0x000000ff0a00720c */ /* 0x040fe20003f45270 */
[----:B------:R-:W-:Y:S01]  /*5e50*/  IMAD.MOV.U32 R15, RZ, RZ, 0x1 ;  /* 0x00000001ff0f7424 */ /* 0x000fe200078e00ff */
[----:B------:R-:W-:Y:S01]  /*5e60*/  ISETP.NE.OR P0, PT, R10, RZ, !P0 ;  /* 0x000000ff0a00720c */ /* 0x000fe20004705670 */
[----:B------:R-:W-:Y:S01]  /*5e70*/  IMAD.MOV.U32 R13, RZ, RZ, 0x1 ;  /* 0x00000001ff0d7424 */ /* 0x000fe200078e00ff */
[----:B------:R-:W-:Y:S01]  /*5e80*/  LOP3.LUT R14, R7, 0x2, RZ, 0xfc, !PT ;  /* 0x00000002070e7812 */ /* 0x000fe200078efcff */
[----:B------:R-:W-:Y:S01]  /*5e90*/  IMAD.MOV.U32 R12, RZ, RZ, RZ ;  /* 0x000000ffff0c7224 */ /* 0x000fe200078e00ff */
[----:B------:R-:W-:Y:S01]  /*5ea0*/  ULDC UR4, c[0x0][0x600] ;  /* 0x0001800000047ab9 */ /* 0x000fe20000000800 */
[----:B------:R-:W-:Y:S01]  /*5eb0*/  UMOV UR18, 0x55 ;  /* 0x0000005500127882 */ /* 0x000fe20000000000 */
[----:B------:R-:W-:-:S02]  /*5ec0*/  UIADD3 UR25, UR13, 0x1, URZ ;  /* 0x000000010d197890 */ /* 0x000fc4000fffe03f */
[----:B------:R-:W-:Y:S02]  /*5ed0*/  UIADD3 UR4, UR4, -0x1, URZ ;  /* 0xffffffff04047890 */ /* 0x000fe4000fffe03f */
[----:B------:R-:W-:Y:S02]  /*5ee0*/  USHF.L.U32 UR5, UR11, UR5, URZ ;  /* 0x000000050b057299 */ /* 0x000fe4000800063f */
[----:B------:R-:W-:Y:S01]  /*5ef0*/  ULOP3.LUT UR7, URZ, UR7, URZ, 0x33, !UPT ;  /* 0x000000073f077292 */ /* 0x000fe2000f8e333f */
[----:B------:R-:W-:Y:S01]  /*5f00*/  ULDC.64 UR26, c[0x0][0x198] ;  /* 0x00006600001a7ab9 */ /* 0x000fe20000000a00 */
[----:B0-----:R-:W-:Y:S02]  /*5f10*/  ULOP3.LUT UR8, UR9, 0x1, URZ, 0xc0, !UPT ;  /* 0x0000000109087892 */ /* 0x001fe4000f8ec03f */
[----:B------:R-:W-:Y:S02]  /*5f20*/  USHF.R.U32.HI UR28, URZ, 0x1, UR9 ;  /* 0x000000013f1c7899 */ /* 0x000fe40008011609 */
[----:B------:R-:W-:-:S02]  /*5f30*/  USHF.L.U32 UR6, UR9, 0x5, URZ ;  /* 0x0000000509067899 */ /* 0x000fc4000800063f */
[----:B------:R-:W-:Y:S02]  /*5f40*/  USHF.L.U32 UR29, UR9, 0xa, URZ ;  /* 0x0000000a091d7899 */ /* 0x000fe4000800063f */
[----:B------:R-:W-:Y:S02]  /*5f50*/  ULOP3.LUT UR9, UR9, 0xfffffffe, URZ, 0xc0, !UPT ;  /* 0xfffffffe09097892 */ /* 0x000fe4000f8ec03f */
[----:B------:R-:W-:Y:S02]  /*5f60*/  UISETP.GT.U32.AND UP0, UPT, UR8, 0xffff, UPT ;  /* 0x0000ffff0800788c */ /* 0x000fe4000bf04070 */
[----:B------:R-:W-:Y:S02]  /*5f70*/  USHF.L.U32 UR10, UR11, UR9, URZ ;  /* 0x000000090b0a7299 */ /* 0x000fe4000800063f */
[----:B------:R-:W-:Y:S02]  /*5f80*/  ULOP3.LUT UR9, UR9, 0x1, URZ, 0xfc, !UPT ;  /* 0x0000000109097892 */ /* 0x000fe4000f8efc3f */
[----:B------:R-:W-:-:S02]  /*5f90*/  USEL UR8, UR8, 0xffff, !UP0 ;  /* 0x0000ffff08087887 */ /* 0x000fc4000c000000 */
[----:B------:R-:W-:Y:S02]  /*5fa0*/  USHF.L.U32 UR9, UR11, UR9, URZ ;  /* 0x000000090b097299 */ /* 0x000fe4000800063f */
[----:B------:R-:W-:Y:S02]  /*5fb0*/  ULOP3.LUT UR8, UR8, 0xffff, URZ, 0xc0, !UPT ;  /* 0x0000ffff08087892 */ /* 0x000fe4000f8ec03f */
[----:B------:R-:W-:Y:S02]  /*5fc0*/  ULOP3.LUT UR6, UR6, 0x20, URZ, 0xc0, !UPT ;  /* 0x0000002006067892 */ /* 0x000fe4000f8ec03f */
[----:B------:R-:W-:Y:S02]  /*5fd0*/  ULOP3.LUT UR19, UR10, UR9, URZ, 0xfc, !UPT ;  /* 0x000000090a137292 */ /* 0x000fe4000f8efc3f */
[----:B------:R-:W-:-:S12]  /*5fe0*/  USHF.L.U32 UR18, UR18, UR8, URZ ;  /* 0x0000000812127299 */ /* 0x000fd8000800063f */
.L_x_123:
[----:B------:R-:W-:-:S03]  /*5ff0*/  UMOV UR8, 0xffffffff ;  /* 0xffffffff00087882 */ /* 0x000fc60000000000 */
[----:B------:R-:W-:Y:S05]  /*6000*/  BRA.DIV UR8, `(.L_x_112) ;  /* 0x0000002e083c7947 */ /* 0x000fea000b800000 */
[----:B------:R-:W-:-:S13]  /*6010*/  ELECT P1, URZ, PT ;  /* 0x00000000003f782f */ /* 0x000fda0003820000 */
.L_x_188:
[----:B------:R-:W0:Y:S01]  /*6020*/  LDC R10, c[0x0][0x28c] ;  /* 0x0000a300ff0a7b82 */ /* 0x000e220000000800 */
[----:B------:R-:W-:Y:S01]  /*6030*/  BSSY B1, `(.L_x_113) ;  /* 0x000003c000017945 */ /* 0x000fe20003800000 */
[----:B0-----:R-:W-:-:S13]  /*6040*/  ISETP.LT.OR P1, PT, R10, 0x1, !P1 ;  /* 0x000000010a00780c */ /* 0x001fda0004f21670 */
[----:B------:R-:W-:Y:S05]  /*6050*/  @P1 BRA `(.L_x_114) ;  /* 0x0000000000e41947 */ /* 0x000fea0003800000 */
[----:B------:R-:W-:Y:S01]  /*6060*/  LEA R10, R6, UR28, 0x2 ;  /* 0x0000001c060a7c11 */ /* 0x000fe2000f8e10ff */
[----:B------:R-:W-:Y:S01]  /*6070*/  IMAD.MOV.U32 R18, RZ, RZ, RZ ;  /* 0x000000ffff127224 */ /* 0x000fe200078e00ff */
[----:B------:R-:W-:Y:S01]  /*6080*/  LEA R16, R4, UR6, 0x6 ;  /* 0x0000000604107c11 */ /* 0x000fe2000f8e30ff */
[----:B------:R-:W-:Y:S02]  /*6090*/  IMAD.U32 R20, RZ, RZ, UR25 ;  /* 0x00000019ff147e24 */ /* 0x000fe4000f8e00ff */
[----:B------:R-:W-:Y:S02]  /*60a0*/  IMAD.MOV.U32 R4, RZ, RZ, R13 ;  /* 0x000000ffff047224 */ /* 0x000fe400078e000d */
[----:B------:R-:W-:Y:S02]  /*60b0*/  IMAD.MOV.U32 R6, RZ, RZ, R12 ;  /* 0x000000ffff067224 */ /* 0x000fe400078e000c */
[----:B------:R-:W-:-:S07]  /*60c0*/  IMAD.SHL.U32 R17, R10, 0x10, RZ ;  /* 0x000000100a117824 */ /* 0x000fce00078e00ff */
.L_x_118:
[----:B------:R-:W0:Y:S01]  /*60d0*/  S2R R11, SR_CgaCtaId ;  /* 0x00000000000b7919 */ /* 0x000e220000008800 */
[----:B------:R-:W-:-:S04]  /*60e0*/  MOV R10, 0x400 ;  /* 0x00000400000a7802 */ /* 0x000fc80000000f00 */
[----:B0-----:R-:W-:Y:S02]  /*60f0*/  LEA R21, R11, R10, 0x18 ;  /* 0x0000000a0b157211 */ /* 0x001fe400078ec0ff */
[----:B------:R-:W-:Y:S01]  /*6100*/  SHF.L.U32 R10, R4, 0x1f, RZ ;  /* 0x0000001f040a7819 */ /* 0x000fe200000006ff */
[----:B------:R-:W0:Y:S02]  /*6110*/  @!P2 LDC R11, c[0x0][0x500] ;  /* 0x00014000ff0bab82 */ /* 0x000e240000000800 */
[----:B------:R-:W-:-:S04]  /*6120*/  IMAD R19, R6, 0x8, R21 ;  /* 0x0000000806137824 */ /* 0x000fc800078e0215 */
[----:B------:R-:W1:Y:S02]  /*6130*/  SYNCS.PHASECHK.TRANS64.TRYWAIT P1, [R19+URZ+0x1c0], R10 ;  /* 0x0001c00a130075a7 */ /* 0x000e64000802017f */
[----:B-1----:R-:W-:Y:S05]  /*6140*/  @!P1 BRA `(.L_x_115) ;  /* 0x0000002c000c9947 */ /* 0x002fea0003800000 */
.L_x_189:
[----:B-1----:R-:W-:Y:S01]  /*6150*/  PRMT R10, R14, 0x9910, RZ ;  /* 0x000099100e0a7816 */ /* 0x002fe200000000ff */
[----:B0-----:R0:W-:Y:S03]  /*6160*/  @!P2 SYNCS.ARRIVE.TRANS64 RZ, [R19+URZ], R11 ;  /* 0x0000000b13ffa9a7 */ /* 0x0011e6000800003f */
[----:B------:R-:W-:-:S13]  /*6170*/  ISETP.NE.AND P1, PT, R10, 0x2, PT ;  /* 0x000000020a00780c */ /* 0x000fda0003f25270 */
[----:B0-----:R-:W-:Y:S05]  /*6180*/  @P1 BRA `(.L_x_116) ;  /* 0x0000000000041947 */ /* 0x001fea0003800000 */
[----:B------:R-:W-:Y:S01]  /*6190*/  BPT.TRAP 0x1 ;  /* 0x000000040000795c */ /* 0x000fe20000300000 */
.L_x_116:
[----:B------:R-:W-:Y:S05]  /*61a0*/  @P0 BRA `(.L_x_117) ;  /* 0x0000000000040947 */ /* 0x000fea0003800000 */
[----:B------:R-:W-:Y:S01]  /*61b0*/  BPT.TRAP 0x1 ;  /* 0x000000040000795c */ /* 0x000fe20000300000 */
.L_x_117:
[----:B------:R-:W-:Y:S01]  /*61c0*/  R2UR UR8, R6 ;  /* 0x00000000060872ca */ /* 0x000fe200000e0000 */
[----:B------:R-:W-:Y:S01]  /*61d0*/  VIADD R20, R20, 0xffffffff ;  /* 0xffffffff14147836 */ /* 0x000fe20000000000 */
[----:B------:R-:W-:Y:S01]  /*61e0*/  R2UR UR22, R21 ;  /* 0x00000000151672ca */ /* 0x000fe200000e0000 */
[----:B------:R-:W-:Y:S01]  /*61f0*/  UIADD3 UR14, UP0, UR26, 0xf0, URZ ;  /* 0x000000f01a0e7890 */ /* 0x000fe2000ff1e03f */
[----:B------:R-:W-:Y:S01]  /*6200*/  R2UR UR23, R17 ;  /* 0x00000000111772ca */ /* 0x000fe200000e0000 */
[----:B------:R-:W-:Y:S01]  /*6210*/  UIADD3 UR32, UP1, UR26, 0x1f0, URZ ;  /* 0x000001f01a207890 */ /* 0x000fe2000ff3e03f */
[----:B------:R-:W-:Y:S01]  /*6220*/  R2UR UR9, R19 ;  /* 0x00000000130972ca */ /* 0x000fe200000e0000 */
[----:B------:R-:W-:Y:S01]  /*6230*/  UIADD3.X UR15, URZ, UR27, URZ, UP0, !UPT ;  /* 0x0000001b3f0f7290 */ /* 0x000fe200087fe43f */
[----:B------:R-:W-:Y:S01]  /*6240*/  R2UR UR10, R18 ;  /* 0x00000000120a72ca */ /* 0x000fe200000e0000 */
[----:B------:R-:W-:Y:S01]  /*6250*/  UPRMT UR20, URZ, 0x5410, UR18 ;  /* 0x000054103f147896 */ /* 0x000fe20008000012 */
[----:B------:R-:W-:Y:S01]  /*6260*/  R2UR UR12, R5 ;  /* 0x00000000050c72ca */ /* 0x000fe200000e0000 */
[----:B------:R-:W-:Y:S01]  /*6270*/  VIADD R6, R6, 0x1 ;  /* 0x0000000106067836 */ /* 0x000fe20000000000 */
[----:B------:R-:W-:Y:S01]  /*6280*/  R2UR UR24, R16 ;  /* 0x00000000101872ca */ /* 0x000fe200000e0000 */
[----:B------:R-:W-:Y:S01]  /*6290*/  USHF.L.U32 UR8, UR8, 0xb, URZ ;  /* 0x0000000b08087899 */ /* 0x000fe2000800063f */
[----:B------:R-:W-:Y:S01]  /*62a0*/  ISETP.GT.AND P3, PT, R20, 0x1, PT ;  /* 0x000000011400780c */ /* 0x000fe20003f64270 */
[----:B------:R-:W-:Y:S01]  /*62b0*/  UPRMT UR30, URZ, 0x5410, UR19 ;  /* 0x000054103f1e7896 */ /* 0x000fe20008000013 */
[----:B------:R-:W-:Y:S01]  /*62c0*/  ISETP.NE.AND P1, PT, R6, 0x38, PT ;  /* 0x000000380600780c */ /* 0x000fe20003f25270 */
[----:B------:R-:W-:Y:S01]  /*62d0*/  ULEA UR11, UR28, UR8, 0x9 ;  /* 0x000000081c0b7291 */ /* 0x000fe2000f8e483f */
[----:B------:R-:W-:Y:S01]  /*62e0*/  VIADD R18, R18, 0x20 ;  /* 0x0000002012127836 */ /* 0x000fe20000000000 */
[----:B------:R-:W-:Y:S01]  /*62f0*/  ULOP3.LUT UR8, UR8, 0x400, UR29, 0xf8, !UPT ;  /* 0x0000040008087892 */ /* 0x000fe2000f8ef81d */
[----:B------:R-:W-:Y:S01]  /*6300*/  SEL R11, RZ, 0x1, P1 ;  /* 0x00000001ff0b7807 */ /* 0x000fe20000800000 */
[----:B------:R-:W-:Y:S01]  /*6310*/  UIADD3 UR21, UR22, 0x480, UR11 ;  /* 0x0000048016157890 */ /* 0x000fe2000fffe00b */
[----:B------:R-:W-:Y:S01]  /*6320*/  SEL R6, R6, RZ, P1 ;  /* 0x000000ff06067207 */ /* 0x000fe20000800000 */
[----:B------:R-:W-:Y:S01]  /*6330*/  UIADD3 UR22, UR22, 0x1c480, UR8 ;  /* 0x0001c48016167890 */ /* 0x000fe2000fffe008 */
[----:B------:R-:W-:Y:S01]  /*6340*/  LOP3.LUT R4, R4, R11, RZ, 0x3c, !PT ;  /* 0x0000000b04047212 */ /* 0x000fe200078e3cff */
[----:B------:R-:W-:Y:S01]  /*6350*/  UIADD3.X UR33, URZ, UR27, URZ, UP1, !UPT ;  /* 0x0000001b3f217290 */ /* 0x000fe20008ffe43f */
[----:B------:R-:W-:Y:S01]  /*6360*/  UMOV UR16, 0x0 ;  /* 0x0000000000107882 */ /* 0x000fe20000000000 */
[----:B------:R-:W-:Y:S01]  /*6370*/  UMOV UR17, 0x10000000 ;  /* 0x1000000000117882 */ /* 0x000fe20000000000 */
[----:B------:R-:W-:Y:S01]  /*6380*/  UMOV UR11, UR23 ;  /* 0x00000017000b7c82 */ /* 0x000fe20008000000 */
[----:B------:R-:W-:-:S02]  /*6390*/  UMOV UR8, UR21 ;  /* 0x0000001500087c82 */ /* 0x000fc40008000000 */
[----:B------:R0:W-:Y:S02]  /*63a0*/  UTMALDG.3D.MULTICAST [UR8], [UR14], UR20, desc[UR16] ;  /* 0x000010080e0073b4 */ /* 0x0001e40008011814 */
[----:B0-----:R-:W-:Y:S01]  /*63b0*/  UMOV UR8, UR22 ;  /* 0x0000001600087c82 */ /* 0x001fe20008000000 */
[----:B------:R-:W-:Y:S02]  /*63c0*/  UMOV UR11, UR24 ;  /* 0x00000018000b7c82 */ /* 0x000fe40008000000 */
[----:B------:R0:W-:Y:S02]  /*63d0*/  UTMALDG.3D.MULTICAST [UR8], [UR32], UR30, desc[UR16] ;  /* 0x00001008200073b4 */ /* 0x0001e4000801181e */
[----:B0-----:R-:W-:Y:S05]  /*63e0*/  @P3 BRA `(.L_x_118) ;  /* 0xfffffffc00383947 */ /* 0x001fea000383ffff */
.L_x_114:
[----:B------:R-:W-:Y:S05]  /*63f0*/  BSYNC B1 ;  /* 0x0000000000017941 */ /* 0x000fea0003800000 */
.L_x_113:
[----:B------:R-:W-:Y:S01]  /*6400*/  LOP3.LUT P5, RZ, R15, 0xff, RZ, 0xc0, !PT ;  /* 0x000000ff0fff7812 */ /* 0x000fe200078ac0ff */
[----:B------:R-:W-:Y:S01]  /*6410*/  VIADD R11, R12, UR13 ;  /* 0x0000000d0c0b7c36 */ /* 0x000fe20008000000 */
[----:B------:R-:W-:Y:S01]  /*6420*/  ULDC.64 UR8, c[0x0][0x650] ;  /* 0x0001940000087ab9 */ /* 0x000fe20000000a00 */
[----:B------:R-:W-:Y:S01]  /*6430*/  IMAD.U32 R6, RZ, RZ, UR13 ;  /* 0x0000000dff067e24 */ /* 0x000fe2000f8e00ff */
[----:B------:R-:W-:Y:S01]  /*6440*/  UISETP.GE.U32.AND UP0, UPT, UR13, 0x38, UPT ;  /* 0x000000380d00788c */ /* 0x000fe2000bf06070 */
[----:B------:R-:W-:Y:S01]  /*6450*/  BSSY B1, `(.L_x_119) ;  /* 0x000006b000017945 */ /* 0x000fe20003800000 */
[----:B------:R-:W-:Y:S02]  /*6460*/  ISETP.GT.U32.AND P1, PT, R11, 0x37, PT ;  /* 0x000000370b00780c */ /* 0x000fe40003f24070 */
[----:B------:R-:W-:Y:S02]  /*6470*/  PRMT R10, RZ, 0x7610, R10 ;  /* 0x00007610ff0a7816 */ /* 0x000fe4000000000a */
[----:B------:R-:W-:-:S02]  /*6480*/  ISETP.LT.U32.AND P1, PT, R6, 0x38, P1 ;  /* 0x000000380600780c */ /* 0x000fc40000f21070 */
[----:B------:R-:W-:Y:S01]  /*6490*/  PLOP3.LUT P3, PT, PT, PT, UP0, 0x80, 0x0 ;  /* 0x000000000000781c */ /* 0x000fe20003f6f008 */
[----:B------:R-:W0:Y:S01]  /*64a0*/  @P5 S2R R5, SR_CgaCtaId ;  /* 0x0000000000055919 */ /* 0x000e220000008800 */
[----:B------:R-:W-:Y:S02]  /*64b0*/  @P5 MOV R4, 0x400 ;  /* 0x0000040000045802 */ /* 0x000fe40000000f00 */
[----:B------:R-:W-:Y:S02]  /*64c0*/  SEL R6, RZ, 0x1, !P1 ;  /* 0x00000001ff067807 */ /* 0x000fe40004800000 */
[----:B------:R-:W-:Y:S02]  /*64d0*/  PRMT R15, RZ, 0x7610, R15 ;  /* 0x00007610ff0f7816 */ /* 0x000fe4000000000f */
[----:B------:R-:W-:Y:S01]  /*64e0*/  LOP3.LUT R13, R13, R6, RZ, 0x3c, !PT ;  /* 0x000000060d0d7212 */ /* 0x000fe200078e3cff */
[----:B------:R-:W-:Y:S01]  /*64f0*/  IMAD.MOV.U32 R6, RZ, RZ, -0x1 ;  /* 0xffffffffff067424 */ /* 0x000fe200078e00ff */
[----:B0-----:R-:W-:-:S04]  /*6500*/  @P5 LEA R4, R5, R4, 0x18 ;  /* 0x0000000405045211 */ /* 0x001fc800078ec0ff */
[----:B------:R0:W-:Y:S01]  /*6510*/  @P5 SYNCS.ARRIVE.TRANS64.A1T0 RZ, [R4+URZ+0x3b8], RZ ;  /* 0x0003b8ff04ff59a7 */ /* 0x0001e2000810003f */
[----:B------:R-:W-:-:S04]  /*6520*/  IADD3 R2, P5, R2, R8, RZ ;  /* 0x0000000802027210 */ /* 0x000fc80007fbe0ff */
[----:B------:R-:W-:Y:S01]  /*6530*/  ISETP.GE.U32.AND P1, PT, R2, UR8, PT ;  /* 0x0000000802007c0c */ /* 0x000fe2000bf26070 */
[----:B------:R-:W-:Y:S01]  /*6540*/  IMAD.X R3, R3, 0x1, R0, P5 ;  /* 0x0000000103037824 */ /* 0x000fe200028e0600 */
[----:B0-----:R-:W-:-:S04]  /*6550*/  SHF.R.U32.HI R4, RZ, 0x3, R11 ;  /* 0x00000003ff047819 */ /* 0x001fc8000001160b */
[----:B------:R-:W-:Y:S01]  /*6560*/  ISETP.GE.U32.AND.EX P1, PT, R3, UR9, PT, P1 ;  /* 0x0000000903007c0c */ /* 0x000fe2000bf26110 */
[----:B------:R-:W-:-:S04]  /*6570*/  IMAD.WIDE.U32 R4, R4, 0x24924925, RZ ;  /* 0x2492492504047825 */ /* 0x000fc800078e00ff */
[----:B------:R-:W-:Y:S01]  /*6580*/  IMAD R12, R5, -0x38, R11 ;  /* 0xffffffc8050c7824 */ /* 0x000fe200078e020b */
[----:B------:R-:W-:Y:S01]  /*6590*/  @P3 LOP3.LUT R13, R13, 0x1, R5, 0x78, !PT ;  /* 0x000000010d0d3812 */ /* 0x000fe200078e7805 */
[----:B------:R-:W-:Y:S02]  /*65a0*/  IMAD.MOV.U32 R4, RZ, RZ, -0x1 ;  /* 0xffffffffff047424 */ /* 0x000fe400078e00ff */
[----:B------:R-:W-:-:S04]  /*65b0*/  IMAD.MOV.U32 R5, RZ, RZ, -0x1 ;  /* 0xffffffffff057424 */ /* 0x000fc800078e00ff */
[----:B------:R-:W-:Y:S05]  /*65c0*/  @P1 BRA `(.L_x_120) ;  /* 0x00000004004c1947 */ /* 0x000fea0003800000 */
[----:B------:R-:W0:Y:S01]  /*65d0*/  S2R R17, SR_CTAID.X ;  /* 0x0000000000117919 */ /* 0x000e220000002500 */
[----:B------:R-:W-:Y:S01]  /*65e0*/  ULDC.64 UR8, c[0x0][0x628] ;  /* 0x00018a0000087ab9 */ /* 0x000fe20000000a00 */
[----:B------:R-:W1:Y:S01]  /*65f0*/  LDC R18, c[0x0][0x144] ;  /* 0x00005100ff127b82 */ /* 0x000e620000000800 */
[----:B------:R-:W-:Y:S01]  /*6600*/  ISETP.NE.U32.AND P1, PT, RZ, UR8, PT ;  /* 0x00000008ff007c0c */ /* 0x000fe2000bf25070 */
[----:B------:R-:W2:Y:S01]  /*6610*/  S2R R6, SR_CTAID.Y ;  /* 0x0000000000067919 */ /* 0x000ea20000002600 */
[----:B------:R-:W-:Y:S01]  /*6620*/  ULDC UR10, c[0x0][0x150] ;  /* 0x00005400000a7ab9 */ /* 0x000fe20000000800 */
[----:B------:R-:W-:Y:S01]  /*6630*/  ULDC UR11, c[0x0][0x630] ;  /* 0x00018c00000b7ab9 */ /* 0x000fe20000000800 */
[----:B------:R-:W-:Y:S01]  /*6640*/  ISETP.NE.AND.EX P1, PT, RZ, UR9, PT, P1 ;  /* 0x00000009ff007c0c */ /* 0x000fe2000bf25310 */
[----:B------:R-:W-:Y:S01]  /*6650*/  IMAD.MOV.U32 R4, RZ, RZ, R2 ;  /* 0x000000ffff047224 */ /* 0x000fe200078e0002 */
[----:B0-----:R-:W-:-:S05]  /*6660*/  I2FP.F32.U32 R5, R17 ;  /* 0x0000001100057245 */ /* 0x001fca0000201000 */
[----:B------:R-:W-:Y:S01]  /*6670*/  FMUL R20, R5, UR10 ;  /* 0x0000000a05147c20 */ /* 0x000fe20008400000 */
[----:B------:R-:W-:-:S05]  /*6680*/  IMAD.MOV.U32 R5, RZ, RZ, R3 ;  /* 0x000000ffff057224 */ /* 0x000fca00078e0003 */
[----:B--2---:R-:W-:Y:S05]  /*6690*/  @!P1 BRA `(.L_x_121) ;  /* 0x0000000000289947 */ /* 0x004fea0003800000 */
[----:B------:R-:W-:Y:S02]  /*66a0*/  ULDC UR10, c[0x0][0x634] ;  /* 0x00018d00000a7ab9 */ /* 0x000fe40000000800 */
[----:B------:R-:W-:-:S05]  /*66b0*/  IADD3 R5, P1, R2, UR10, RZ ;  /* 0x0000000a02057c10 */ /* 0x000fca000ff3e0ff */
[----:B------:R-:W-:-:S04]  /*66c0*/  IMAD.X R19, RZ, RZ, R3, P1 ;  /* 0x000000ffff137224 */ /* 0x000fc800008e0603 */
[----:B------:R-:W-:-:S04]  /*66d0*/  IMAD.WIDE.U32 R10, R19, UR8, RZ ;  /* 0x00000008130a7c25 */ /* 0x000fc8000f8e00ff */
[----:B------:R-:W-:-:S04]  /*66e0*/  IMAD.WIDE.U32 R10, P1, R5, UR9, R10 ;  /* 0x00000009050a7c25 */ /* 0x000fc8000f82000a */
[----:B------:R-:W-:-:S04]  /*66f0*/  IMAD.WIDE.U32 R4, R5, UR8, RZ ;  /* 0x0000000805047c25 */ /* 0x000fc8000f8e00ff */
[----:B------:R-:W-:Y:S01]  /*6700*/  IMAD.MOV.U32 R4, RZ, RZ, R11 ;  /* 0x000000ffff047224 */ /* 0x000fe200078e000b */
[----:B------:R-:W-:Y:S01]  /*6710*/  IADD3 RZ, P3, R5, R10, RZ ;  /* 0x0000000a05ff7210 */ /* 0x000fe20007f7e0ff */
[----:B------:R-:W-:-:S04]  /*6720*/  IMAD.X R5, RZ, RZ, RZ, P1 ;  /* 0x000000ffff057224 */ /* 0x000fc800008e06ff */
[----:B------:R-:W-:-:S08]  /*6730*/  IMAD.WIDE.U32.X R4, R19, UR9, R4, P3 ;  /* 0x0000000913047c25 */ /* 0x000fd000098e0404 */
.L_x_121:
[--C-:B------:R-:W-:Y:S01]  /*6740*/  SHF.R.U64 R16, R4, UR11, R5.reuse ;  /* 0x0000000b04107c19 */ /* 0x100fe20008001205 */
[----:B------:R-:W0:Y:S01]  /*6750*/  F2I.U32.TRUNC.NTZ R20, R20 ;  /* 0x0000001400147305 */ /* 0x000e22000020f000 */
[----:B------:R-:W-:Y:S01]  /*6760*/  SHF.R.U32.HI R4, RZ, UR11, R5 ;  /* 0x0000000bff047c19 */ /* 0x000fe20008011605 */
[----:B------:R-:W-:Y:S01]  /*6770*/  ULDC.64 UR8, c[0x0][0x620] ;  /* 0x0001880000087ab9 */ /* 0x000fe20000000a00 */
[----:B------:R-:W-:Y:S01]  /*6780*/  IADD3 R11, P1, RZ, -R16, RZ ;  /* 0x80000010ff0b7210 */ /* 0x000fe20007f3e0ff */
[----:B------:R-:W-:Y:S01]  /*6790*/  ULDC.64 UR10, c[0x0][0x640] ;  /* 0x00019000000a7ab9 */ /* 0x000fe20000000a00 */
[----:B------:R-:W2:Y:S03]  /*67a0*/  LDC R21, c[0x0][0x148] ;  /* 0x00005200ff157b82 */ /* 0x000ea60000000800 */
[----:B------:R-:W-:Y:S01]  /*67b0*/  IMAD.X R4, RZ, RZ, ~R4, P1 ;  /* 0x000000ffff047224 */ /* 0x000fe200008e0e04 */
[----:B------:R-:W-:-:S03]  /*67c0*/  ISETP.NE.U32.AND P1, PT, RZ, UR10, PT ;  /* 0x0000000aff007c0c */ /* 0x000fc6000bf25070 */
[----:B------:R-:W-:Y:S01]  /*67d0*/  IMAD R10, R4, UR8, RZ ;  /* 0x00000008040a7c24 */ /* 0x000fe2000f8e02ff */
[----:B------:R-:W-:Y:S01]  /*67e0*/  ISETP.NE.AND.EX P1, PT, RZ, UR11, PT, P1 ;  /* 0x0000000bff007c0c */ /* 0x000fe2000bf25310 */
[----:B------:R-:W-:Y:S01]  /*67f0*/  IMAD.WIDE.U32 R4, R11, UR8, R2 ;  /* 0x000000080b047c25 */ /* 0x000fe2000f8e0002 */
[----:B------:R-:W-:-:S03]  /*6800*/  ULDC UR8, c[0x0][0x618] ;  /* 0x0001860000087ab9 */ /* 0x000fc60000000800 */
[----:B------:R-:W-:Y:S01]  /*6810*/  IMAD R11, R11, UR9, R10 ;  /* 0x000000090b0b7c24 */ /* 0x000fe2000f8e020a */
[----:B------:R-:W-:Y:S01]  /*6820*/  ULDC UR9, c[0x0][0x154] ;  /* 0x0000550000097ab9 */ /* 0x000fe20000000800 */
[----:B0-----:R-:W-:Y:S02]  /*6830*/  IMAD.MOV R10, RZ, RZ, -R20 ;  /* 0x000000ffff0a7224 */ /* 0x001fe400078e0a14 */
[----:B------:R-:W-:Y:S02]  /*6840*/  IMAD.IADD R5, R5, 0x1, R11 ;  /* 0x0000000105057824 */ /* 0x000fe400078e020b */
[----:B-1----:R-:W-:Y:S01]  /*6850*/  IMAD R17, R18, R10, R17 ;  /* 0x0000000a12117224 */ /* 0x002fe200078e0211 */
[----:B------:R-:W-:Y:S02]  /*6860*/  I2FP.F32.U32 R10, R6 ;  /* 0x00000006000a7245 */ /* 0x000fe40000201000 */
[--C-:B------:R-:W-:Y:S02]  /*6870*/  SHF.R.U64 R18, R4, UR8, R5.reuse ;  /* 0x0000000804127c19 */ /* 0x100fe40008001205 */
[----:B------:R-:W-:Y:S01]  /*6880*/  SHF.R.U32.HI R5, RZ, UR8, R5 ;  /* 0x00000008ff057c19 */ /* 0x000fe20008011605 */
[----:B------:R-:W-:Y:S01]  /*6890*/  FMUL R10, R10, UR9 ;  /* 0x000000090a0a7c20 */ /* 0x000fe20008400000 */
[----:B------:R-:W-:-:S02]  /*68a0*/  ULDC UR8, c[0x0][0x608] ;  /* 0x0001820000087ab9 */ /* 0x000fc40000000800 */
[--C-:B------:R-:W-:Y:S01]  /*68b0*/  SHF.R.U64 R20, R18, UR8, R5.reuse ;  /* 0x0000000812147c19 */ /* 0x100fe20008001205 */
[----:B------:R0:W1:Y:S01]  /*68c0*/  F2I.U32.TRUNC.NTZ R22, R10 ;  /* 0x0000000a00167305 */ /* 0x000062000020f000 */
[----:B------:R-:W-:Y:S01]  /*68d0*/  SHF.R.U32.HI R5, RZ, UR8, R5 ;  /* 0x00000008ff057c19 */ /* 0x000fe20008011605 */
[----:B------:R-:W-:-:S03]  /*68e0*/  ULDC UR8, c[0x0][0x658] ;  /* 0x0001960000087ab9 */ /* 0x000fc60000000800 */
[--C-:B------:R-:W-:Y:S02]  /*68f0*/  SHF.R.U64 R19, R20, UR8, R5.reuse ;  /* 0x0000000814137c19 */ /* 0x100fe40008001205 */
[----:B------:R-:W-:-:S03]  /*6900*/  SHF.R.U32.HI R23, RZ, UR8, R5 ;  /* 0x00000008ff177c19 */ /* 0x000fc60008011605 */
[----:B------:R-:W-:Y:S02]  /*6910*/  IMAD.MOV.U32 R4, RZ, RZ, R19 ;  /* 0x000000ffff047224 */ /* 0x000fe400078e0013 */
[----:B------:R-:W-:Y:S01]  /*6920*/  IMAD.MOV.U32 R5, RZ, RZ, R23 ;  /* 0x000000ffff057224 */ /* 0x000fe200078e0017 */
[----:B0-----:R-:W-:Y:S06]  /*6930*/  @!P1 BRA `(.L_x_122) ;  /* 0x0000000000289947 */ /* 0x001fec0003800000 */
        /* <DEDUP_REMOVED lines=10> */
.L_x_122:
[----:B------:R-:W-:Y:S01]  /*69e0*/  ULDC UR8, c[0x0][0x648] ;  /* 0x0001920000087ab9 */ /* 0x000fe20000000800 */
[----:B-1----:R-:W-:Y:S01]  /*69f0*/  IMAD.MOV R22, RZ, RZ, -R22 ;  /* 0x000000ffff167224 */ /* 0x002fe200078e0a16 */
[----:B------:R-:W-:Y:S01]  /*6a00*/  SHF.R.U64 R5, R4, UR8, R5 ;  /* 0x0000000804057c19 */ /* 0x000fe20008001205 */
[----:B------:R-:W-:Y:S01]  /*6a10*/  ULDC UR8, c[0x0][0x638] ;  /* 0x00018e0000087ab9 */ /* 0x000fe20000000800 */
[----:B------:R-:W-:Y:S01]  /*6a20*/  LOP3.LUT R4, R20, UR7, RZ, 0xc0, !PT ;  /* 0x0000000714047c12 */ /* 0x000fe2000f8ec0ff */
[----:B--2---:R-:W-:Y:S01]  /*6a30*/  @P4 IMAD R17, R21, R22, R6 ;  /* 0x0000001615114224 */ /* 0x004fe200078e0206 */
[----:B------:R-:W-:Y:S01]  /*6a40*/  LOP3.LUT R18, R18, UR4, RZ, 0xc0, !PT ;  /* 0x0000000412127c12 */ /* 0x000fe2000f8ec0ff */
[----:B------:R-:W-:Y:S01]  /*6a50*/  IMAD.MOV R6, RZ, RZ, -R5 ;  /* 0x000000ffff067224 */ /* 0x000fe200078e0a05 */
[----:B------:R-:W-:Y:S01]  /*6a60*/  ULDC UR9, c[0x0][0x610] ;  /* 0x0001840000097ab9 */ /* 0x000fe20000000800 */
[----:B------:R-:W-:Y:S02]  /*6a70*/  IMAD R4, R5, UR5, R4 ;  /* 0x0000000505047c24 */ /* 0x000fe4000f8e0204 */
[----:B------:R-:W-:Y:S01]  /*6a80*/  IMAD R19, R6, UR8, R19 ;  /* 0x0000000806137c24 */ /* 0x000fe2000f8e0213 */
[----:B------:R-:W-:Y:S01]  /*6a90*/  ULDC UR8, c[0x0][0x600] ;  /* 0x0001800000087ab9 */ /* 0x000fe20000000800 */
[----:B------:R-:W-:-:S02]  /*6aa0*/  IMAD R17, R4, UR9, R17 ;  /* 0x0000000904117c24 */ /* 0x000fc4000f8e0211 */
[----:B------:R-:W-:Y:S02]  /*6ab0*/  IMAD R6, R19, UR8, R18 ;  /* 0x0000000813067c24 */ /* 0x000fe4000f8e0212 */
[----:B------:R-:W-:Y:S02]  /*6ac0*/  IMAD.MOV.U32 R10, RZ, RZ, 0x1 ;  /* 0x00000001ff0a7424 */ /* 0x000fe400078e00ff */
[----:B------:R-:W-:Y:S01]  /*6ad0*/  IMAD.MOV.U32 R5, RZ, RZ, R16 ;  /* 0x000000ffff057224 */ /* 0x000fe200078e0010 */
[----:B------:R-:W-:Y:S02]  /*6ae0*/  SEL R4, R6, R17, !P4 ;  /* 0x0000001106047207 */ /* 0x000fe40006000000 */
[----:B------:R-:W-:-:S07]  /*6af0*/  SEL R6, R17, R6, !P4 ;  /* 0x0000000611067207 */ /* 0x000fce0006000000 */
.L_x_120:
[----:B------:R-:W-:Y:S05]  /*6b00*/  BSYNC B1 ;  /* 0x0000000000017941 */ /* 0x000fea0003800000 */
.L_x_119:
[----:B------:R-:W-:-:S13]  /*6b10*/  LOP3.LUT P1, RZ, R10, 0xff, RZ, 0xc0, !PT ;  /* 0x000000ff0aff7812 */ /* 0x000fda000782c0ff */
[----:B------:R-:W-:Y:S05]  /*6b20*/  @P1 BRA `(.L_x_123) ;  /* 0xfffffff400301947 */ /* 0x000fea000383ffff */
[----:B------:R-:W-:Y:S05]  /*6b30*/  BSYNC B0 ;  /* 0x0000000000007941 */ /* 0x000fea0003800000 */
.L_x_111:
[----:B------:R-:W-:-:S03]  /*6b40*/  UMOV UR8, 0xffffffff ;  /* 0xffffffff00087882 */ /* 0x000fc60000000000 */
[----:B------:R-:W-:Y:S05]  /*6b50*/  BRA.DIV UR8, `(.L_x_124) ;  /* 0x00000022089c7947 */ /* 0x000fea000b800000 */
[----:B------:R-:W-:-:S13]  /*6b60*/  ELECT P0, URZ, PT ;  /* 0x00000000003f782f */ /* 0x000fda0003800000 */
.L_x_192:
[----:B------:R-:W-:Y:S04]  /*6b70*/  BSSY B0, `(.L_x_125) ;  /* 0x00001ff000007945 */ /* 0x000fe80003800000 */
[----:B------:R-:W-:Y:S05]  /*6b80*/  @!P0 BRA `(.L_x_126) ;  /* 0x0000001c00f48947 */ /* 0x000fea0003800000 */
[----:B------:R-:W-:-:S04]  /*6b90*/  LOP3.LUT R7, R7, 0x2, RZ, 0xfc, !PT ;  /* 0x0000000207077812 */ /* 0x000fc800078efcff */
[----:B------:R-:W-:-:S13]  /*6ba0*/  ISETP.NE.AND P0, PT, R7, 0x3, PT ;  /* 0x000000030700780c */ /* 0x000fda0003f05270 */
[----:B------:R-:W-:Y:S05]  /*6bb0*/  @!P0 BRA `(.L_x_127) ;  /* 0x0000000000048947 */ /* 0x000fea0003800000 */
[----:B------:R-:W-:Y:S01]  /*6bc0*/  BPT.TRAP 0x1 ;  /* 0x000000040000795c */ /* 0x000fe20000300000 */
.L_x_127:
[----:B------:R-:W0:Y:S01]  /*6bd0*/  S2R R3, SR_CgaCtaId ;  /* 0x0000000000037919 */ /* 0x000e220000008800 */
[----:B------:R-:W-:Y:S02]  /*6be0*/  MOV R0, 0x400 ;  /* 0x0000040000007802 */ /* 0x000fe40000000f00 */
[----:B------:R-:W-:Y:S02]  /*6bf0*/  SHF.L.U32 R2, R13, 0x1f, RZ ;  /* 0x0000001f0d027819 */ /* 0x000fe400000006ff */
[----:B0-----:R-:W-:-:S05]  /*6c00*/  LEA R3, R3, R0, 0x18 ;  /* 0x0000000003037211 */ /* 0x001fca00078ec0ff */
[----:B------:R-:W-:-:S04]  /*6c10*/  VIADD R3, R3, 0x1c0 ;  /* 0x000001c003037836 */ /* 0x000fc80000000000 */
[C---:B------:R-:W-:Y:S02]  /*6c20*/  IMAD R5, R12.reuse, 0x8, R3 ;  /* 0x000000080c057824 */ /* 0x040fe400078e0203 */
[----:B------:R-:W-:Y:S02]  /*6c30*/  VIADD R12, R12, 0x1 ;  /* 0x000000010c0c7836 */ /* 0x000fe40000000000 */
[----:B------:R-:W0:Y:S03]  /*6c40*/  SYNCS.PHASECHK.TRANS64.TRYWAIT P0, [R5+URZ], R2 ;  /* 0x00000002050075a7 */ /* 0x000e26000800017f */
[----:B------:R-:W-:-:S04]  /*6c50*/  ISETP.NE.AND P1, PT, R12, 0x38, PT ;  /* 0x000000380c00780c */ /* 0x000fc80003f25270 */
[----:B------:R-:W-:Y:S02]  /*6c60*/  SEL R0, RZ, 0x1, P1 ;  /* 0x00000001ff007807 */ /* 0x000fe40000800000 */
[----:B------:R-:W-:Y:S02]  /*6c70*/  SEL R12, R12, RZ, P1 ;  /* 0x000000ff0c0c7207 */ /* 0x000fe40000800000 */
[----:B------:R-:W-:-:S03]  /*6c80*/  LOP3.LUT R13, R13, R0, RZ, 0x3c, !PT ;  /* 0x000000000d0d7212 */ /* 0x000fc600078e3cff */
[----:B------:R-:W-:Y:S01]  /*6c90*/  IMAD R7, R12, 0x8, R3 ;  /* 0x000000080c077824 */ /* 0x000fe200078e0203 */
[----:B------:R-:W-:Y:S01]  /*6ca0*/  SHF.L.U32 R4, R13, 0x1f, RZ ;  /* 0x0000001f0d047819 */ /* 0x000fe200000006ff */
[----:B0-----:R-:W-:Y:S06]  /*6cb0*/  @!P0 BRA `(.L_x_128) ;  /* 0x0000002000688947 */ /* 0x001fec0003800000 */
.L_x_193:
[----:B------:R-:W1:Y:S01]  /*6cc0*/  SYNCS.PHASECHK.TRANS64.TRYWAIT P0, [R7+URZ], R4 ;  /* 0x00000004070075a7 */ /* 0x000e62000800017f */
[----:B------:R-:W-:-:S05]  /*6cd0*/  VIADD R0, R12, 0x1 ;  /* 0x000000010c007836 */ /* 0x000fca0000000000 */
[----:B------:R-:W-:-:S04]  /*6ce0*/  ISETP.NE.AND P1, PT, R0, 0x38, PT ;  /* 0x000000380000780c */ /* 0x000fc80003f25270 */
[----:B0-----:R-:W-:Y:S02]  /*6cf0*/  SEL R2, RZ, 0x1, P1 ;  /* 0x00000001ff027807 */ /* 0x001fe40000800000 */
[----:B------:R-:W-:Y:S02]  /*6d00*/  SEL R0, R0, RZ, P1 ;  /* 0x000000ff00007207 */ /* 0x000fe40000800000 */
[----:B------:R-:W-:-:S03]  /*6d10*/  LOP3.LUT R13, R13, R2, RZ, 0x3c, !PT ;  /* 0x000000020d0d7212 */ /* 0x000fc600078e3cff */
[----:B------:R-:W-:Y:S01]  /*6d20*/  IMAD R6, R0, 0x8, R3 ;  /* 0x0000000800067824 */ /* 0x000fe200078e0203 */
[----:B------:R-:W-:Y:S01]  /*6d30*/  SHF.L.U32 R5, R13, 0x1f, RZ ;  /* 0x0000001f0d057819 */ /* 0x000fe200000006ff */
[----:B-1----:R-:W-:Y:S06]  /*6d40*/  @!P0 BRA `(.L_x_129) ;  /* 0x0000002000588947 */ /* 0x002fec0003800000 */
.L_x_194:
[----:B------:R-:W1:Y:S01]  /*6d50*/  SYNCS.PHASECHK.TRANS64.TRYWAIT P0, [R6+URZ], R5 ;  /* 0x00000005060075a7 */ /* 0x000e62000800017f */
[----:B------:R-:W-:-:S05]  /*6d60*/  VIADD R0, R0, 0x1 ;  /* 0x0000000100007836 */ /* 0x000fca0000000000 */
[----:B------:R-:W-:-:S04]  /*6d70*/  ISETP.NE.AND P1, PT, R0, 0x38, PT ;  /* 0x000000380000780c */ /* 0x000fc80003f25270 */
[----:B------:R-:W-:Y:S02]  /*6d80*/  SEL R2, RZ, 0x1, P1 ;  /* 0x00000001ff027807 */ /* 0x000fe40000800000 */
[----:B------:R-:W-:Y:S02]  /*6d90*/  SEL R0, R0, RZ, P1 ;  /* 0x000000ff00007207 */ /* 0x000fe40000800000 */
[----:B------:R-:W-:-:S03]  /*6da0*/  LOP3.LUT R13, R13, R2, RZ, 0x3c, !PT ;  /* 0x000000020d0d7212 */ /* 0x000fc600078e3cff */
[----:B0-----:R-:W-:Y:S01]  /*6db0*/  IMAD R7, R0, 0x8, R3 ;  /* 0x0000000800077824 */ /* 0x001fe200078e0203 */
[----:B------:R-:W-:Y:S01]  /*6dc0*/  SHF.L.U32 R4, R13, 0x1f, RZ ;  /* 0x0000001f0d047819 */ /* 0x000fe200000006ff */
[----:B-1----:R-:W-:Y:S06]  /*6dd0*/  @!P0 BRA `(.L_x_130) ;  /* 0x0000002000488947 */ /* 0x002fec0003800000 */
.L_x_195:
        /* <DEDUP_REMOVED lines=9> */
.L_x_196:
        /* <DEDUP_REMOVED lines=9> */
.L_x_197:
        /* <DEDUP_REMOVED lines=9> */
.L_x_198:
        /* <DEDUP_REMOVED lines=9> */
.L_x_199:
        /* <DEDUP_REMOVED lines=9> */
.L_x_200:
        /* <DEDUP_REMOVED lines=9> */
.L_x_201:
        /* <DEDUP_REMOVED lines=9> */
.L_x_202:
        /* <DEDUP_REMOVED lines=9> */
.L_x_203:
        /* <DEDUP_REMOVED lines=9> */
.L_x_204:
        /* <DEDUP_REMOVED lines=9> */
.L_x_205:
        /* <DEDUP_REMOVED lines=9> */
.L_x_206:
        /* <DEDUP_REMOVED lines=9> */
.L_x_207:
        /* <DEDUP_REMOVED lines=9> */
.L_x_208:
        /* <DEDUP_REMOVED lines=9> */
.L_x_209:
        /* <DEDUP_REMOVED lines=9> */
.L_x_210:
        /* <DEDUP_REMOVED lines=9> */
.L_x_211:
        /* <DEDUP_REMOVED lines=9> */
.L_x_212:
        /* <DEDUP_REMOVED lines=9> */
.L_x_213:
        /* <DEDUP_REMOVED lines=9> */
.L_x_214:
        /* <DEDUP_REMOVED lines=9> */
.L_x_215:
        /* <DEDUP_REMOVED lines=9> */
.L_x_216:
        /* <DEDUP_REMOVED lines=9> */
.L_x_217:
        /* <DEDUP_REMOVED lines=9> */
.L_x_218:
        /* <DEDUP_REMOVED lines=9> */
.L_x_219:
        /* <DEDUP_REMOVED lines=9> */
.L_x_220:
        /* <DEDUP_REMOVED lines=9> */
.L_x_221:
        /* <DEDUP_REMOVED lines=9> */
.L_x_222:
        /* <DEDUP_REMOVED lines=9> */
.L_x_223:
        /* <DEDUP_REMOVED lines=9> */
.L_x_224:
        /* <DEDUP_REMOVED lines=9> */
.L_x_225:
        /* <DEDUP_REMOVED lines=9> */
.L_x_226:
        /* <DEDUP_REMOVED lines=9> */
.L_x_227:
        /* <DEDUP_REMOVED lines=9> */
.L_x_228:
        /* <DEDUP_REMOVED lines=9> */
.L_x_229:
        /* <DEDUP_REMOVED lines=9> */
.L_x_230:
        /* <DEDUP_REMOVED lines=9> */
.L_x_231:
        /* <DEDUP_REMOVED lines=9> */
.L_x_232:
        /* <DEDUP_REMOVED lines=9> */
.L_x_233:
        /* <DEDUP_REMOVED lines=9> */
.L_x_234:
        /* <DEDUP_REMOVED lines=9> */
.L_x_235:
        /* <DEDUP_REMOVED lines=9> */
.L_x_236:
        /* <DEDUP_REMOVED lines=9> */
.L_x_237:
        /* <DEDUP_REMOVED lines=9> */
.L_x_238:
        /* <DEDUP_REMOVED lines=9> */
.L_x_239:
        /* <DEDUP_REMOVED lines=9> */
.L_x_240:
        /* <DEDUP_REMOVED lines=9> */
.L_x_241:
        /* <DEDUP_REMOVED lines=9> */
.L_x_242:
        /* <DEDUP_REMOVED lines=9> */
.L_x_243:
        /* <DEDUP_REMOVED lines=9> */
.L_x_244:
        /* <DEDUP_REMOVED lines=9> */
.L_x_245:
        /* <DEDUP_REMOVED lines=9> */
.L_x_246:
[----:B------:R-:W1:Y:S01]  /*8a90*/  SYNCS.PHASECHK.TRANS64.TRYWAIT P0, [R6+URZ], R5 ;  /* 0x00000005060075a7 */ /* 0x000e62000800017f */
[----:B------:R-:W-:-:S05]  /*8aa0*/  VIADD R0, R0, 0x1 ;  /* 0x0000000100007836 */ /* 0x000fca0000000000 */
[----:B------:R-:W-:-:S04]  /*8ab0*/  ISETP.NE.AND P1, PT, R0, 0x38, PT ;  /* 0x000000380000780c */ /* 0x000fc80003f25270 */
[----:B------:R-:W-:Y:S02]  /*8ac0*/  SEL R2, RZ, 0x1, P1 ;  /* 0x00000001ff027807 */ /* 0x000fe40000800000 */
[----:B------:R-:W-:Y:S02]  /*8ad0*/  SEL R0, R0, RZ, P1 ;  /* 0x000000ff00007207 */ /* 0x000fe40000800000 */
[----:B------:R-:W-:Y:S01]  /*8ae0*/  LOP3.LUT R2, R13, R2, RZ, 0x3c, !PT ;  /* 0x000000020d027212 */ /* 0x000fe200078e3cff */
[----:B-1----:R-:W-:Y:S06]  /*8af0*/  @!P0 BRA `(.L_x_182) ;  /* 0x0000001400108947 */ /* 0x002fec0003800000 */
.L_x_247:
[----:B------:R-:W-:Y:S01]  /*8b00*/  IMAD R3, R0, 0x8, R3 ;  /* 0x0000000800037824 */ /* 0x000fe200078e0203 */
[----:B------:R-:W-:-:S07]  /*8b10*/  SHF.L.U32 R0, R2, 0x1f, RZ ;  /* 0x0000001f02007819 */ /* 0x000fce00000006ff */
.L_x_183:
[----:B--2---:R2:W3:Y:S02]  /*8b20*/  SYNCS.PHASECHK.TRANS64.TRYWAIT P0, [R3+URZ], R0 ;  /* 0x00000000030075a7 */ /* 0x0044e4000800017f */
[----:B---3--:R-:W-:Y:S05]  /*8b30*/  @!P0 NANOSLEEP.SYNCS 0x989680 ;  /* 0x009896800000895d */ /* 0x008fea0003900000 */
[----:B------:R-:W3:Y:S02]  /*8b40*/  @!P0 SYNCS.PHASECHK.TRANS64 P0, [R3+URZ], R0 ;  /* 0x00000000030085a7 */ /* 0x000ee4000800007f */
[----:B---3--:R-:W-:Y:S05]  /*8b50*/  @!P0 BRA `(.L_x_183) ;  /* 0xfffffffc00f08947 */ /* 0x008fea000383ffff */
.L_x_126:
[----:B------:R-:W-:Y:S05]  /*8b60*/  BSYNC B0 ;  /* 0x0000000000007941 */ /* 0x000fea0003800000 */
.L_x_125:
[----:B------:R-:W-:Y:S05]  /*8b70*/  EXIT ;  /* 0x000000000000794d */ /* 0x000fea0003800000 */
.L_x_20:
[----:B0-----:R-:W-:-:S04]  /*8b80*/  IMAD.U32 R17, RZ, RZ, UR15 ;  /* 0x0000000fff117e24 */ /* 0x001fc8000f8e00ff */
[----:B------:R0:W1:Y:S03]  /*8b90*/  SYNCS.PHASECHK.TRANS64.TRYWAIT P0, [R17+URZ+-0x8], R16 ;  /* 0xfffff810110075a7 */ /* 0x000066000800017f */
[----:B-1----:R-:W-:Y:S05]  /*8ba0*/  @!P0 NANOSLEEP.SYNCS 0x989680 ;  /* 0x009896800000895d */ /* 0x002fea0003900000 */
[----:B------:R-:W1:Y:S02]  /*8bb0*/  @!P0 SYNCS.PHASECHK.TRANS64 P0, [R17+URZ+-0x8], R16 ;  /* 0xfffff810110085a7 */ /* 0x000e64000800007f */
[----:B-1----:R-:W-:Y:S05]  /*8bc0*/  @!P0 BRA `(.L_x_20) ;  /* 0xfffffffc00ec8947 */ /* 0x002fea000383ffff */
[----:B------:R-:W-:Y:S05]  /*8bd0*/  BRA `(.L_x_184) ;  /* 0xffffff9000787947 */ /* 0x000fea000383ffff */
.L_x_25:
[----:B-1----:R-:W-:-:S04]  /*8be0*/  IMAD.U32 R17, RZ, RZ, UR6 ;  /* 0x00000006ff117e24 */ /* 0x002fc8000f8e00ff */
[----:B------:R1:W4:Y:S03]  /*8bf0*/  SYNCS.PHASECHK.TRANS64.TRYWAIT P0, [R17+URZ], R16 ;  /* 0x00000010110075a7 */ /* 0x000326000800017f */
[----:B----4-:R-:W-:Y:S05]  /*8c00*/  @!P0 NANOSLEEP.SYNCS 0x989680 ;  /* 0x009896800000895d */ /* 0x010fea0003900000 */
[----:B------:R-:W4:Y:S02]  /*8c10*/  @!P0 SYNCS.PHASECHK.TRANS64 P0, [R17+URZ], R16 ;  /* 0x00000010110085a7 */ /* 0x000f24000800007f */
[----:B----4-:R-:W-:Y:S05]  /*8c20*/  @!P0 BRA `(.L_x_25) ;  /* 0xfffffffc00ec8947 */ /* 0x010fea000383ffff */
[----:B------:R-:W-:Y:S05]  /*8c30*/  BRA `(.L_x_24) ;  /* 0xffffff9400207947 */ /* 0x000fea000383ffff */
.L_x_31:
[----:B-1----:R-:W-:-:S04]  /*8c40*/  IMAD.U32 R19, RZ, RZ, UR9 ;  /* 0x00000009ff137e24 */ /* 0x002fc8000f8e00ff */
[----:B------:R1:W4:Y:S03]  /*8c50*/  SYNCS.PHASECHK.TRANS64.TRYWAIT P0, [R19+URZ], R18 ;  /* 0x00000012130075a7 */ /* 0x000326000800017f */
[----:B----4-:R-:W-:Y:S05]  /*8c60*/  @!P0 NANOSLEEP.SYNCS 0x989680 ;  /* 0x009896800000895d */ /* 0x010fea0003900000 */
[----:B------:R-:W4:Y:S02]  /*8c70*/  @!P0 SYNCS.PHASECHK.TRANS64 P0, [R19+URZ], R18 ;  /* 0x00000012130085a7 */ /* 0x000f24000800007f */
[----:B----4-:R-:W-:Y:S05]  /*8c80*/  @!P0 BRA `(.L_x_31) ;  /* 0xfffffffc00ec8947 */ /* 0x010fea000383ffff */
[----:B------:R-:W-:Y:S05]  /*8c90*/  BRA `(.L_x_30) ;  /* 0xffffff9800607947 */ /* 0x000fea000383ffff */
.L_x_39:
[----:B0-----:R-:W-:-:S04]  /*8ca0*/  IMAD.U32 R17, RZ, RZ, UR15 ;  /* 0x0000000fff117e24 */ /* 0x001fc8000f8e00ff */
[----:B------:R0:W1:Y:S03]  /*8cb0*/  SYNCS.PHASECHK.TRANS64.TRYWAIT P0, [R17+URZ+0x8], R16 ;  /* 0x00000810110075a7 */ /* 0x000066000800017f */
[----:B-1----:R-:W-:Y:S05]  /*8cc0*/  @!P0 NANOSLEEP.SYNCS 0x989680 ;  /* 0x009896800000895d */ /* 0x002fea0003900000 */
[----:B------:R-:W1:Y:S02]  /*8cd0*/  @!P0 SYNCS.PHASECHK.TRANS64 P0, [R17+URZ+0x8], R16 ;  /* 0x00000810110085a7 */ /* 0x000e64000800007f */
[----:B-1----:R-:W-:Y:S05]  /*8ce0*/  @!P0 BRA `(.L_x_39) ;  /* 0xfffffffc00ec8947 */ /* 0x002fea000383ffff */
[----:B------:R-:W-:Y:S05]  /*8cf0*/  BRA `(.L_x_185) ;  /* 0xffffffa000987947 */ /* 0x000fea000383ffff */
.L_x_112:
[----:B------:R-:W-:Y:S01]  /*8d00*/  BSSY B1, `(.L_x_186) ;  /* 0x0000006000017945 */ /* 0x000fe20003800000 */
[----:B------:R-:W-:-:S07]  /*8d10*/  IMAD.MOV.U32 R10, RZ, RZ, -0x1 ;  /* 0xffffffffff0a7424 */ /* 0x000fce00078e00ff */
[----:B------:R-:W-:Y:S05]  /*8d20*/  WARPSYNC.COLLECTIVE R10, `(.L_x_187) ;  /* 0x000000000a0c7348 */ /* 0x000fea0003c00000 */
[----:B------:R-:W-:Y:S02]  /*8d30*/  ELECT P1, UR62, PT ;  /* 0x00000000003e782f */ /* 0x000fe40003820000 */
[----:B------:R-:W-:Y:S01]  /*8d40*/  MOV R10, UR62 ;  /* 0x0000003e000a7c02 */ /* 0x000fe20008000f00 */
[----:B------:R-:W-:Y:S10]  /*8d50*/  ENDCOLLECTIVE ;  /* 0x000000000000791b */ /* 0x000ff40003800000 */
.L_x_187:
[----:B------:R-:W-:Y:S05]  /*8d60*/  BSYNC B1 ;  /* 0x0000000000017941 */ /* 0x000fea0003800000 */
.L_x_186:
[----:B------:R-:W-:Y:S05]  /*8d70*/  BRA `(.L_x_188) ;  /* 0xffffffd000a87947 */ /* 0x000fea000383ffff */
.L_x_115:
[----:B-1----:R1:W2:Y:S02]  /*8d80*/  SYNCS.PHASECHK.TRANS64.TRYWAIT P1, [R19+URZ+0x1c0], R10 ;  /* 0x0001c00a130075a7 */ /* 0x0022a4000802017f */
[----:B--2---:R-:W-:Y:S05]  /*8d90*/  @!P1 NANOSLEEP.SYNCS 0x989680 ;  /* 0x009896800000995d */ /* 0x004fea0003900000 */
[----:B------:R-:W2:Y:S02]  /*8da0*/  @!P1 SYNCS.PHASECHK.TRANS64 P1, [R19+URZ+0x1c0], R10 ;  /* 0x0001c00a130095a7 */ /* 0x000ea4000802007f */
[----:B--2---:R-:W-:Y:S05]  /*8db0*/  @!P1 BRA `(.L_x_115) ;  /* 0xfffffffc00f09947 */ /* 0x004fea000383ffff */
[----:B------:R-:W-:Y:S05]  /*8dc0*/  BRA `(.L_x_189) ;  /* 0xffffffd000e07947 */ /* 0x000fea000383ffff */
.L_x_124:
[----:B------:R-:W-:Y:S01]  /*8dd0*/  BSSY B0, `(.L_x_190) ;  /* 0x0000006000007945 */ /* 0x000fe20003800000 */
[----:B------:R-:W-:-:S07]  /*8de0*/  IMAD.MOV.U32 R10, RZ, RZ, -0x1 ;  /* 0xffffffffff0a7424 */ /* 0x000fce00078e00ff */
[----:B------:R-:W-:Y:S05]  /*8df0*/  WARPSYNC.COLLECTIVE R10, `(.L_x_191) ;  /* 0x000000000a0c7348 */ /* 0x000fea0003c00000 */
[----:B------:R-:W-:Y:S02]  /*8e00*/  ELECT P1, UR62, PT ;  /* 0x00000000003e782f */ /* 0x000fe40003820000 */
[----:B------:R-:W-:Y:S01]  /*8e10*/  MOV R10, UR62 ;  /* 0x0000003e000a7c02 */ /* 0x000fe20008000f00 */
[----:B------:R-:W-:Y:S10]  /*8e20*/  ENDCOLLECTIVE ;  /* 0x000000000000791b */ /* 0x000ff40003800000 */
.L_x_191:
[----:B------:R-:W-:Y:S05]  /*8e30*/  BSYNC B0 ;  /* 0x0000000000007941 */ /* 0x000fea0003800000 */
.L_x_190:
[----:B------:R-:W-:Y:S01]  /*8e40*/  PLOP3.LUT P0, PT, P1, PT, PT, 0x80, 0x0 ;  /* 0x000000000000781c */ /* 0x000fe20000f0f070 */
[----:B------:R-:W-:-:S12]  /*8e50*/  BRA `(.L_x_192) ;  /* 0xffffffdc00447947 */ /* 0x000fd8000383ffff */
.L_x_128:
[----:B0-----:R0:W1:Y:S02]  /*8e60*/  SYNCS.PHASECHK.TRANS64.TRYWAIT P0, [R5+URZ], R2 ;  /* 0x00000002050075a7 */ /* 0x001064000800017f */
[----:B-1----:R-:W-:Y:S05]  /*8e70*/  @!P0 NANOSLEEP.SYNCS 0x989680 ;  /* 0x009896800000895d */ /* 0x002fea0003900000 */
[----:B------:R-:W1:Y:S02]  /*8e80*/  @!P0 SYNCS.PHASECHK.TRANS64 P0, [R5+URZ], R2 ;  /* 0x00000002050085a7 */ /* 0x000e64000800007f */
[----:B-1----:R-:W-:Y:S05]  /*8e90*/  @!P0 BRA `(.L_x_128) ;  /* 0xfffffffc00f08947 */ /* 0x002fea000383ffff */
[----:B------:R-:W-:Y:S05]  /*8ea0*/  BRA `(.L_x_193) ;  /* 0xffffffdc00847947 */ /* 0x000fea000383ffff */
.L_x_129:
[----:B0-----:R0:W1:Y:S02]  /*8eb0*/  SYNCS.PHASECHK.TRANS64.TRYWAIT P0, [R7+URZ], R4 ;  /* 0x00000004070075a7 */ /* 0x001064000800017f */
[----:B-1----:R-:W-:Y:S05]  /*8ec0*/  @!P0 NANOSLEEP.SYNCS 0x989680 ;  /* 0x009896800000895d */ /* 0x002fea0003900000 */
[----:B------:R-:W1:Y:S02]  /*8ed0*/  @!P0 SYNCS.PHASECHK.TRANS64 P0, [R7+URZ], R4 ;  /* 0x00000004070085a7 */ /* 0x000e64000800007f */
[----:B-1----:R-:W-:Y:S05]  /*8ee0*/  @!P0 BRA `(.L_x_129) ;  /* 0xfffffffc00f08947 */ /* 0x002fea000383ffff */
[----:B------:R-:W-:Y:S05]  /*8ef0*/  BRA `(.L_x_194) ;  /* 0xffffffdc00947947 */ /* 0x000fea000383ffff */
.L_x_130:
[----:B0-----:R0:W1:Y:S02]  /*8f00*/  SYNCS.PHASECHK.TRANS64.TRYWAIT P0, [R6+URZ], R5 ;  /* 0x00000005060075a7 */ /* 0x001064000800017f */
[----:B-1----:R-:W-:Y:S05]  /*8f10*/  @!P0 NANOSLEEP.SYNCS 0x989680 ;  /* 0x009896800000895d */ /* 0x002fea0003900000 */
[----:B------:R-:W1:Y:S02]  /*8f20*/  @!P0 SYNCS.PHASECHK.TRANS64 P0, [R6+URZ], R5 ;  /* 0x00000005060085a7 */ /* 0x000e64000800007f */
[----:B-1----:R-:W-:Y:S05]  /*8f30*/  @!P0 BRA `(.L_x_130) ;  /* 0xfffffffc00f08947 */ /* 0x002fea000383ffff */
[----:B------:R-:W-:Y:S05]  /*8f40*/  BRA `(.L_x_195) ;  /* 0xffffffdc00a47947 */ /* 0x000fea000383ffff */
.L_x_131:
[----:B0-----:R0:W1:Y:S02]  /*8f50*/  SYNCS.PHASECHK.TRANS64.TRYWAIT P0, [R7+URZ], R4 ;  /* 0x00000004070075a7 */ /* 0x001064000800017f */
[----:B-1----:R-:W-:Y:S05]  /*8f60*/  @!P0 NANOSLEEP.SYNCS 0x989680 ;  /* 0x009896800000895d */ /* 0x002fea0003900000 */
[----:B------:R-:W1:Y:S02]  /*8f70*/  @!P0 SYNCS.PHASECHK.TRANS64 P0, [R7+URZ], R4 ;  /* 0x00000004070085a7 */ /* 0x000e64000800007f */
[----:B-1----:R-:W-:Y:S05]  /*8f80*/  @!P0 BRA `(.L_x_131) ;  /* 0xfffffffc00f08947 */ /* 0x002fea000383ffff */
[----:B------:R-:W-:Y:S05]  /*8f90*/  BRA `(.L_x_196) ;  /* 0xffffffdc00b47947 */ /* 0x000fea000383ffff */
.L_x_132:
[----:B0-----:R0:W1:Y:S02]  /*8fa0*/  SYNCS.PHASECHK.TRANS64.TRYWAIT P0, [R6+URZ], R5 ;  /* 0x00000005060075a7 */ /* 0x001064000800017f */
[----:B-1----:R-:W-:Y:S05]  /*8fb0*/  @!P0 NANOSLEEP.SYNCS 0x989680 ;  /* 0x009896800000895d */ /* 0x002fea0003900000 */
[----:B------:R-:W1:Y:S02]  /*8fc0*/  @!P0 SYNCS.PHASECHK.TRANS64 P0, [R6+URZ], R5 ;  /* 0x00000005060085a7 */ /* 0x000e64000800007f */
[----:B-1----:R-:W-:Y:S05]  /*8fd0*/  @!P0 BRA `(.L_x_132) ;  /* 0xfffffffc00f08947 */ /* 0x002fea000383ffff */
[----:B------:R-:W-:Y:S05]  /*8fe0*/  BRA `(.L_x_197) ;  /* 0xffffffdc00c47947 */ /* 0x000fea000383ffff */
.L_x_133:
[----:B0-----:R0:W1:Y:S02]  /*8ff0*/  SYNCS.PHASECHK.TRANS64.TRYWAIT P0, [R7+URZ], R4 ;  /* 0x00000004070075a7 */ /* 0x001064000800017f */
[----:B-1----:R-:W-:Y:S05]  /*9000*/  @!P0 NANOSLEEP.SYNCS 0x989680 ;  /* 0x009896800000895d */ /* 0x002fea0003900000 */
[----:B------:R-:W1:Y:S02]  /*9010*/  @!P0 SYNCS.PHASECHK.TRANS64 P0, [R7+URZ], R4 ;  /* 0x00000004070085a7 */ /* 0x000e64000800007f */
[----:B-1----:R-:W-:Y:S05]  /*9020*/  @!P0 BRA `(.L_x_133) ;  /* 0xfffffffc00f08947 */ /* 0x002fea000383ffff */
[----:B------:R-:W-:Y:S05]  /*9030*/  BRA `(.L_x_198) ;  /* 0xffffffdc00d47947 */ /* 0x000fea000383ffff */
.L_x_134:
[----:B0-----:R0:W1:Y:S02]  /*9040*/  SYNCS.PHASECHK.TRANS64.TRYWAIT P0, [R6+URZ], R5 ;  /* 0x00000005060075a7 */ /* 0x001064000800017f */
[----:B-1----:R-:W-:Y:S05]  /*9050*/  @!P0 NANOSLEEP.SYNCS 0x989680 ;  /* 0x009896800000895d */ /* 0x002fea0003900000 */
[----:B------:R-:W1:Y:S02]  /*9060*/  @!P0 SYNCS.PHASECHK.TRANS64 P0, [R6+URZ], R5 ;  /* 0x00000005060085a7 */ /* 0x000e64000800007f */
[----:B-1----:R-:W-:Y:S05]  /*9070*/  @!P0 BRA `(.L_x_134) ;  /* 0xfffffffc00f08947 */ /* 0x002fea000383ffff */
[----:B------:R-:W-:Y:S05]  /*9080*/  BRA `(.L_x_199) ;  /* 0xffffffdc00e47947 */ /* 0x000fea000383ffff */
.L_x_135:
[----:B0-----:R0:W1:Y:S02]  /*9090*/  SYNCS.PHASECHK.TRANS64.TRYWAIT P0, [R7+URZ], R4 ;  /* 0x00000004070075a7 */ /* 0x001064000800017f */
[----:B-1----:R-:W-:Y:S05]  /*90a0*/  @!P0 NANOSLEEP.SYNCS 0x989680 ;  /* 0x009896800000895d */ /* 0x002fea0003900000 */
[----:B------:R-:W1:Y:S02]  /*90b0*/  @!P0 SYNCS.PHASECHK.TRANS64 P0, [R7+URZ], R4 ;  /* 0x00000004070085a7 */ /* 0x000e64000800007f */
[----:B-1----:R-:W-:Y:S05]  /*90c0*/  @!P0 BRA `(.L_x_135) ;  /* 0xfffffffc00f08947 */ /* 0x002fea000383ffff */
[----:B------:R-:W-:Y:S05]  /*90d0*/  BRA `(.L_x_200) ;  /* 0xffffffdc00f47947 */ /* 0x000fea000383ffff */
.L_x_136:
[----:B0-----:R0:W1:Y:S02]  /*90e0*/  SYNCS.PHASECHK.TRANS64.TRYWAIT P0, [R6+URZ], R5 ;  /* 0x00000005060075a7 */ /* 0x001064000800017f */
[----:B-1----:R-:W-:Y:S05]  /*90f0*/  @!P0 NANOSLEEP.SYNCS 0x989680 ;  /* 0x009896800000895d */ /* 0x002fea0003900000 */
[----:B------:R-:W1:Y:S02]  /*9100*/  @!P0 SYNCS.PHASECHK.TRANS64 P0, [R6+URZ], R5 ;  /* 0x00000005060085a7 */ /* 0x000e64000800007f */
[----:B-1----:R-:W-:Y:S05]  /*9110*/  @!P0 BRA `(.L_x_136) ;  /* 0xfffffffc00f08947 */ /* 0x002fea000383ffff */
[----:B------:R-:W-:Y:S05]  /*9120*/  BRA `(.L_x_201) ;  /* 0xffffffe000047947 */ /* 0x000fea000383ffff */
.L_x_137:
[----:B0-----:R0:W1:Y:S02]  /*9130*/  SYNCS.PHASECHK.TRANS64.TRYWAIT P0, [R7+URZ], R4 ;  /* 0x00000004070075a7 */ /* 0x001064000800017f */
[----:B-1----:R-:W-:Y:S05]  /*9140*/  @!P0 NANOSLEEP.SYNCS 0x989680 ;  /* 0x009896800000895d */ /* 0x002fea0003900000 */
[----:B------:R-:W1:Y:S02]  /*9150*/  @!P0 SYNCS.PHASECHK.TRANS64 P0, [R7+URZ], R4 ;  /* 0x00000004070085a7 */ /* 0x000e64000800007f */
[----:B-1----:R-:W-:Y:S05]  /*9160*/  @!P0 BRA `(.L_x_137) ;  /* 0xfffffffc00f08947 */ /* 0x002fea000383ffff */
[----:B------:R-:W-:Y:S05]  /*9170*/  BRA `(.L_x_202) ;  /* 0xffffffe000147947 */ /* 0x000fea000383ffff */
.L_x_138:
[----:B0-----:R0:W1:Y:S02]  /*9180*/  SYNCS.PHASECHK.TRANS64.TRYWAIT P0, [R6+URZ], R5 ;  /* 0x00000005060075a7 */ /* 0x001064000800017f */
[----:B-1----:R-:W-:Y:S05]  /*9190*/  @!P0 NANOSLEEP.SYNCS 0x989680 ;  /* 0x009896800000895d */ /* 0x002fea0003900000 */
[----:B------:R-:W1:Y:S02]  /*91a0*/  @!P0 SYNCS.PHASECHK.TRANS64 P0, [R6+URZ], R5 ;  /* 0x00000005060085a7 */ /* 0x000e64000800007f */
[----:B-1----:R-:W-:Y:S05]  /*91b0*/  @!P0 BRA `(.L_x_138) ;  /* 0xfffffffc00f08947 */ /* 0x002fea000383ffff */
[----:B------:R-:W-:Y:S05]  /*91c0*/  BRA `(.L_x_203) ;  /* 0xffffffe000247947 */ /* 0x000fea000383ffff */
.L_x_139:
[----:B0-----:R0:W1:Y:S02]  /*91d0*/  SYNCS.PHASECHK.TRANS64.TRYWAIT P0, [R7+URZ], R4 ;  /* 0x00000004070075a7 */ /* 0x001064000800017f */
[----:B-1----:R-:W-:Y:S05]  /*91e0*/  @!P0 NANOSLEEP.SYNCS 0x989680 ;  /* 0x009896800000895d */ /* 0x002fea0003900000 */
[----:B------:R-:W1:Y:S02]  /*91f0*/  @!P0 SYNCS.PHASECHK.TRANS64 P0, [R7+URZ], R4 ;  /* 0x00000004070085a7 */ /* 0x000e64000800007f */
[----:B-1----:R-:W-:Y:S05]  /*9200*/  @!P0 BRA `(.L_x_139) ;  /* 0xfffffffc00f08947 */ /* 0x002fea000383ffff */
[----:B------:R-:W-:Y:S05]  /*9210*/  BRA `(.L_x_204) ;  /* 0xffffffe000347947 */ /* 0x000fea000383ffff */
.L_x_140:
[----:B0-----:R0:W1:Y:S02]  /*9220*/  SYNCS.PHASECHK.TRANS64.TRYWAIT P0, [R6+URZ], R5 ;  /* 0x00000005060075a7 */ /* 0x001064000800017f */
[----:B-1----:R-:W-:Y:S05]  /*9230*/  @!P0 NANOSLEEP.SYNCS 0x989680 ;  /* 0x009896800000895d */ /* 0x002fea0003900000 */
[----:B------:R-:W1:Y:S02]  /*9240*/  @!P0 SYNCS.PHASECHK.TRANS64 P0, [R6+URZ], R5 ;  /* 0x00000005060085a7 */ /* 0x000e64000800007f */
[----:B-1----:R-:W-:Y:S05]  /*9250*/  @!P0 BRA `(.L_x_140) ;  /* 0xfffffffc00f08947 */ /* 0x002fea000383ffff */
[----:B------:R-:W-:Y:S05]  /*9260*/  BRA `(.L_x_205) ;  /* 0xffffffe000447947 */ /* 0x000fea000383ffff */
.L_x_141:
[----:B0-----:R0:W1:Y:S02]  /*9270*/  SYNCS.PHASECHK.TRANS64.TRYWAIT P0, [R7+URZ], R4 ;  /* 0x00000004070075a7 */ /* 0x001064000800017f */
[----:B-1----:R-:W-:Y:S05]  /*9280*/  @!P0 NANOSLEEP.SYNCS 0x989680 ;  /* 0x009896800000895d */ /* 0x002fea0003900000 */
[----:B------:R-:W1:Y:S02]  /*9290*/  @!P0 SYNCS.PHASECHK.TRANS64 P0, [R7+URZ], R4 ;  /* 0x00000004070085a7 */ /* 0x000e64000800007f */
[----:B-1----:R-:W-:Y:S05]  /*92a0*/  @!P0 BRA `(.L_x_141) ;  /* 0xfffffffc00f08947 */ /* 0x002fea000383ffff */
[----:B------:R-:W-:Y:S05]  /*92b0*/  BRA `(.L_x_206) ;  /* 0xffffffe000547947 */ /* 0x000fea000383ffff */
.L_x_142:
[----:B0-----:R0:W1:Y:S02]  /*92c0*/  SYNCS.PHASECHK.TRANS64.TRYWAIT P0, [R6+URZ], R5 ;  /* 0x00000005060075a7 */ /* 0x001064000800017f */
[----:B-1----:R-:W-:Y:S05]  /*92d0*/  @!P0 NANOSLEEP.SYNCS 0x989680 ;  /* 0x009896800000895d */ /* 0x002fea0003900000 */
[----:B------:R-:W1:Y:S02]  /*92e0*/  @!P0 SYNCS.PHASECHK.TRANS64 P0, [R6+URZ], R5 ;  /* 0x00000005060085a7 */ /* 0x000e64000800007f */
[----:B-1----:R-:W-:Y:S05]  /*92f0*/  @!P0 BRA `(.L_x_142) ;  /* 0xfffffffc00f08947 */ /* 0x002fea000383ffff */
[----:B------:R-:W-:Y:S05]  /*9300*/  BRA `(.L_x_207) ;  /* 0xffffffe000647947 */ /* 0x000fea000383ffff */
.L_x_143:
[----:B0-----:R0:W1:Y:S02]  /*9310*/  SYNCS.PHASECHK.TRANS64.TRYWAIT P0, [R7+URZ], R4 ;  /* 0x00000004070075a7 */ /* 0x001064000800017f */
[----:B-1----:R-:W-:Y:S05]  /*9320*/  @!P0 NANOSLEEP.SYNCS 0x989680 ;  /* 0x009896800000895d */ /* 0x002fea0003900000 */
[----:B------:R-:W1:Y:S02]  /*9330*/  @!P0 SYNCS.PHASECHK.TRANS64 P0, [R7+URZ], R4 ;  /* 0x00000004070085a7 */ /* 0x000e64000800007f */
[----:B-1----:R-:W-:Y:S05]  /*9340*/  @!P0 BRA `(.L_x_143) ;  /* 0xfffffffc00f08947 */ /* 0x002fea000383ffff */
[----:B------:R-:W-:Y:S05]  /*9350*/  BRA `(.L_x_208) ;  /* 0xffffffe000747947 */ /* 0x000fea000383ffff */
.L_x_144:
[----:B0-----:R0:W1:Y:S02]  /*9360*/  SYNCS.PHASECHK.TRANS64.TRYWAIT P0, [R6+URZ], R5 ;  /* 0x00000005060075a7 */ /* 0x001064000800017f */
[----:B-1----:R-:W-:Y:S05]  /*9370*/  @!P0 NANOSLEEP.SYNCS 0x989680 ;  /* 0x009896800000895d */ /* 0x002fea0003900000 */
[----:B------:R-:W1:Y:S02]  /*9380*/  @!P0 SYNCS.PHASECHK.TRANS64 P0, [R6+URZ], R5 ;  /* 0x00000005060085a7 */ /* 0x000e64000800007f */
[----:B-1----:R-:W-:Y:S05]  /*9390*/  @!P0 BRA `(.L_x_144) ;  /* 0xfffffffc00f08947 */ /* 0x002fea000383ffff */
[----:B------:R-:W-:Y:S05]  /*93a0*/  BRA `(.L_x_209) ;  /* 0xffffffe000847947 */ /* 0x000fea000383ffff */
.L_x_145:
[----:B0-----:R0:W1:Y:S02]  /*93b0*/  SYNCS.PHASECHK.TRANS64.TRYWAIT P0, [R7+URZ], R4 ;  /* 0x00000004070075a7 */ /* 0x001064000800017f */
[----:B-1----:R-:W-:Y:S05]  /*93c0*/  @!P0 NANOSLEEP.SYNCS 0x989680 ;  /* 0x009896800000895d */ /* 0x002fea0003900000 */
[----:B------:R-:W1:Y:S02]  /*93d0*/  @!P0 SYNCS.PHASECHK.TRANS64 P0, [R7+URZ], R4 ;  /* 0x00000004070085a7 */ /* 0x000e64000800007f */
[----:B-1----:R-:W-:Y:S05]  /*93e0*/  @!P0 BRA `(.L_x_145) ;  /* 0xfffffffc00f08947 */ /* 0x002fea000383ffff */
[----:B------:R-:W-:Y:S05]  /*93f0*/  BRA `(.L_x_210) ;  /* 0xffffffe000947947 */ /* 0x000fea000383ffff */
.L_x_146:
[----:B0-----:R0:W1:Y:S02]  /*9400*/  SYNCS.PHASECHK.TRANS64.TRYWAIT P0, [R6+URZ], R5 ;  /* 0x00000005060075a7 */ /* 0x001064000800017f */
[----:B-1----:R-:W-:Y:S05]  /*9410*/  @!P0 NANOSLEEP.SYNCS 0x989680 ;  /* 0x009896800000895d */ /* 0x002fea0003900000 */
[----:B------:R-:W1:Y:S02]  /*9420*/  @!P0 SYNCS.PHASECHK.TRANS64 P0, [R6+URZ], R5 ;  /* 0x00000005060085a7 */ /* 0x000e64000800007f */
[----:B-1----:R-:W-:Y:S05]  /*9430*/  @!P0 BRA `(.L_x_146) ;  /* 0xfffffffc00f08947 */ /* 0x002fea000383ffff */
[----:B------:R-:W-:Y:S05]  /*9440*/  BRA `(.L_x_211) ;  /* 0xffffffe000a47947 */ /* 0x000fea000383ffff */
.L_x_147:
[----:B0-----:R0:W1:Y:S02]  /*9450*/  SYNCS.PHASECHK.TRANS64.TRYWAIT P0, [R7+URZ], R4 ;  /* 0x00000004070075a7 */ /* 0x001064000800017f */
[----:B-1----:R-:W-:Y:S05]  /*9460*/  @!P0 NANOSLEEP.SYNCS 0x989680 ;  /* 0x009896800000895d */ /* 0x002fea0003900000 */
[----:B------:R-:W1:Y:S02]  /*9470*/  @!P0 SYNCS.PHASECHK.TRANS64 P0, [R7+URZ], R4 ;  /* 0x00000004070085a7 */ /* 0x000e64000800007f */
[----:B-1----:R-:W-:Y:S05]  /*9480*/  @!P0 BRA `(.L_x_147) ;  /* 0xfffffffc00f08947 */ /* 0x002fea000383ffff */
[----:B------:R-:W-:Y:S05]  /*9490*/  BRA `(.L_x_212) ;  /* 0xffffffe000b47947 */ /* 0x000fea000383ffff */
.L_x_148:
[----:B0-----:R0:W1:Y:S02]  /*94a0*/  SYNCS.PHASECHK.TRANS64.TRYWAIT P0, [R6+URZ], R5 ;  /* 0x00000005060075a7 */ /* 0x001064000800017f */
[----:B-1----:R-:W-:Y:S05]  /*94b0*/  @!P0 NANOSLEEP.SYNCS 0x989680 ;  /* 0x009896800000895d */ /* 0x002fea0003900000 */
[----:B------:R-:W1:Y:S02]  /*94c0*/  @!P0 SYNCS.PHASECHK.TRANS64 P0, [R6+URZ], R5 ;  /* 0x00000005060085a7 */ /* 0x000e64000800007f */
[----:B-1----:R-:W-:Y:S05]  /*94d0*/  @!P0 BRA `(.L_x_148) ;  /* 0xfffffffc00f08947 */ /* 0x002fea000383ffff */
[----:B------:R-:W-:Y:S05]  /*94e0*/  BRA `(.L_x_213) ;  /* 0xffffffe000c47947 */ /* 0x000fea000383ffff */
.L_x_149:
[----:B0-----:R0:W1:Y:S02]  /*94f0*/  SYNCS.PHASECHK.TRANS64.TRYWAIT P0, [R7+URZ], R4 ;  /* 0x00000004070075a7 */ /* 0x001064000800017f */
[----:B-1----:R-:W-:Y:S05]  /*9500*/  @!P0 NANOSLEEP.SYNCS 0x989680 ;  /* 0x009896800000895d */ /* 0x002fea0003900000 */
[----:B------:R-:W1:Y:S02]  /*9510*/  @!P0 SYNCS.PHASECHK.TRANS64 P0, [R7+URZ], R4 ;  /* 0x00000004070085a7 */ /* 0x000e64000800007f */
[----:B-1----:R-:W-:Y:S05]  /*9520*/  @!P0 BRA `(.L_x_149) ;  /* 0xfffffffc00f08947 */ /* 0x002fea000383ffff */
[----:B------:R-:W-:Y:S05]  /*9530*/  BRA `(.L_x_214) ;  /* 0xffffffe000d47947 */ /* 0x000fea000383ffff */
.L_x_150:
[----:B0-----:R0:W1:Y:S02]  /*9540*/  SYNCS.PHASECHK.TRANS64.TRYWAIT P0, [R6+URZ], R5 ;  /* 0x00000005060075a7 */ /* 0x001064000800017f */
[----:B-1----:R-:W-:Y:S05]  /*9550*/  @!P0 NANOSLEEP.SYNCS 0x989680 ;  /* 0x009896800000895d */ /* 0x002fea0003900000 */
[----:B------:R-:W1:Y:S02]  /*9560*/  @!P0 SYNCS.PHASECHK.TRANS64 P0, [R6+URZ], R5 ;  /* 0x00000005060085a7 */ /* 0x000e64000800007f */
[----:B-1----:R-:W-:Y:S05]  /*9570*/  @!P0 BRA `(.L_x_150) ;  /* 0xfffffffc00f08947 */ /* 0x002fea000383ffff */
[----:B------:R-:W-:Y:S05]  /*9580*/  BRA `(.L_x_215) ;  /* 0xffffffe000e47947 */ /* 0x000fea000383ffff */
.L_x_151:
[----:B0-----:R0:W1:Y:S02]  /*9590*/  SYNCS.PHASECHK.TRANS64.TRYWAIT P0, [R7+URZ], R4 ;  /* 0x00000004070075a7 */ /* 0x001064000800017f */
[----:B-1----:R-:W-:Y:S05]  /*95a0*/  @!P0 NANOSLEEP.SYNCS 0x989680 ;  /* 0x009896800000895d */ /* 0x002fea0003900000 */
[----:B------:R-:W1:Y:S02]  /*95b0*/  @!P0 SYNCS.PHASECHK.TRANS64 P0, [R7+URZ], R4 ;  /* 0x00000004070085a7 */ /* 0x000e64000800007f */
[----:B-1----:R-:W-:Y:S05]  /*95c0*/  @!P0 BRA `(.L_x_151) ;  /* 0xfffffffc00f08947 */ /* 0x002fea000383ffff */
[----:B------:R-:W-:Y:S05]  /*95d0*/  BRA `(.L_x_216) ;  /* 0xffffffe000f47947 */ /* 0x000fea000383ffff */
.L_x_152:
[----:B0-----:R0:W1:Y:S02]  /*95e0*/  SYNCS.PHASECHK.TRANS64.TRYWAIT P0, [R6+URZ], R5 ;  /* 0x00000005060075a7 */ /* 0x001064000800017f */
[----:B-1----:R-:W-:Y:S05]  /*95f0*/  @!P0 NANOSLEEP.SYNCS 0x989680 ;  /* 0x009896800000895d */ /* 0x002fea0003900000 */
[----:B------:R-:W1:Y:S02]  /*9600*/  @!P0 SYNCS.PHASECHK.TRANS64 P0, [R6+URZ], R5 ;  /* 0x00000005060085a7 */ /* 0x000e64000800007f */
[----:B-1----:R-:W-:Y:S05]  /*9610*/  @!P0 BRA `(.L_x_152) ;  /* 0xfffffffc00f08947 */ /* 0x002fea000383ffff */
[----:B------:R-:W-:Y:S05]  /*9620*/  BRA `(.L_x_217) ;  /* 0xffffffe400047947 */ /* 0x000fea000383ffff */
.L_x_153:
[----:B0-----:R0:W1:Y:S02]  /*9630*/  SYNCS.PHASECHK.TRANS64.TRYWAIT P0, [R7+URZ], R4 ;  /* 0x00000004070075a7 */ /* 0x001064000800017f */
[----:B-1----:R-:W-:Y:S05]  /*9640*/  @!P0 NANOSLEEP.SYNCS 0x989680 ;  /* 0x009896800000895d */ /* 0x002fea0003900000 */
[----:B------:R-:W1:Y:S02]  /*9650*/  @!P0 SYNCS.PHASECHK.TRANS64 P0, [R7+URZ], R4 ;  /* 0x00000004070085a7 */ /* 0x000e64000800007f */
[----:B-1----:R-:W-:Y:S05]  /*9660*/  @!P0 BRA `(.L_x_153) ;  /* 0xfffffffc00f08947 */ /* 0x002fea000383ffff */
[----:B------:R-:W-:Y:S05]  /*9670*/  BRA `(.L_x_218) ;  /* 0xffffffe400147947 */ /* 0x000fea000383ffff */
.L_x_154:
[----:B0-----:R0:W1:Y:S02]  /*9680*/  SYNCS.PHASECHK.TRANS64.TRYWAIT P0, [R6+URZ], R5 ;  /* 0x00000005060075a7 */ /* 0x001064000800017f */
[----:B-1----:R-:W-:Y:S05]  /*9690*/  @!P0 NANOSLEEP.SYNCS 0x989680 ;  /* 0x009896800000895d */ /* 0x002fea0003900000 */
[----:B------:R-:W1:Y:S02]  /*96a0*/  @!P0 SYNCS.PHASECHK.TRANS64 P0, [R6+URZ], R5 ;  /* 0x00000005060085a7 */ /* 0x000e64000800007f */
[----:B-1----:R-:W-:Y:S05]  /*96b0*/  @!P0 BRA `(.L_x_154) ;  /* 0xfffffffc00f08947 */ /* 0x002fea000383ffff */
[----:B------:R-:W-:Y:S05]  /*96c0*/  BRA `(.L_x_219) ;  /* 0xffffffe400247947 */ /* 0x000fea000383ffff */
.L_x_155:
[----:B0-----:R0:W1:Y:S02]  /*96d0*/  SYNCS.PHASECHK.TRANS64.TRYWAIT P0, [R7+URZ], R4 ;  /* 0x00000004070075a7 */ /* 0x001064000800017f */
[----:B-1----:R-:W-:Y:S05]  /*96e0*/  @!P0 NANOSLEEP.SYNCS 0x989680 ;  /* 0x009896800000895d */ /* 0x002fea0003900000 */
[----:B------:R-:W1:Y:S02]  /*96f0*/  @!P0 SYNCS.PHASECHK.TRANS64 P0, [R7+URZ], R4 ;  /* 0x00000004070085a7 */ /* 0x000e64000800007f */
[----:B-1----:R-:W-:Y:S05]  /*9700*/  @!P0 BRA `(.L_x_155) ;  /* 0xfffffffc00f08947 */ /* 0x002fea000383ffff */
[----:B------:R-:W-:Y:S05]  /*9710*/  BRA `(.L_x_220) ;  /* 0xffffffe400347947 */ /* 0x000fea000383ffff */
.L_x_156:
[----:B0-----:R0:W1:Y:S02]  /*9720*/  SYNCS.PHASECHK.TRANS64.TRYWAIT P0, [R6+URZ], R5 ;  /* 0x00000005060075a7 */ /* 0x001064000800017f */
[----:B-1----:R-:W-:Y:S05]  /*9730*/  @!P0 NANOSLEEP.SYNCS 0x989680 ;  /* 0x009896800000895d */ /* 0x002fea0003900000 */
[----:B------:R-:W1:Y:S02]  /*9740*/  @!P0 SYNCS.PHASECHK.TRANS64 P0, [R6+URZ], R5 ;  /* 0x00000005060085a7 */ /* 0x000e64000800007f */
[----:B-1----:R-:W-:Y:S05]  /*9750*/  @!P0 BRA `(.L_x_156) ;  /* 0xfffffffc00f08947 */ /* 0x002fea000383ffff */
[----:B------:R-:W-:Y:S05]  /*9760*/  BRA `(.L_x_221) ;  /* 0xffffffe400447947 */ /* 0x000fea000383ffff */
.L_x_157:
[----:B0-----:R0:W1:Y:S02]  /*9770*/  SYNCS.PHASECHK.TRANS64.TRYWAIT P0, [R7+URZ], R4 ;  /* 0x00000004070075a7 */ /* 0x001064000800017f */
[----:B-1----:R-:W-:Y:S05]  /*9780*/  @!P0 NANOSLEEP.SYNCS 0x989680 ;  /* 0x009896800000895d */ /* 0x002fea0003900000 */
[----:B------:R-:W1:Y:S02]  /*9790*/  @!P0 SYNCS.PHASECHK.TRANS64 P0, [R7+URZ], R4 ;  /* 0x00000004070085a7 */ /* 0x000e64000800007f */
[----:B-1----:R-:W-:Y:S05]  /*97a0*/  @!P0 BRA `(.L_x_157) ;  /* 0xfffffffc00f08947 */ /* 0x002fea000383ffff */
[----:B------:R-:W-:Y:S05]  /*97b0*/  BRA `(.L_x_222) ;  /* 0xffffffe400547947 */ /* 0x000fea000383ffff */
.L_x_158:
[----:B0-----:R0:W1:Y:S02]  /*97c0*/  SYNCS.PHASECHK.TRANS64.TRYWAIT P0, [R6+URZ], R5 ;  /* 0x00000005060075a7 */ /* 0x001064000800017f */
[----:B-1----:R-:W-:Y:S05]  /*97d0*/  @!P0 NANOSLEEP.SYNCS 0x989680 ;  /* 0x009896800000895d */ /* 0x002fea0003900000 */
[----:B------:R-:W1:Y:S02]  /*97e0*/  @!P0 SYNCS.PHASECHK.TRANS64 P0, [R6+URZ], R5 ;  /* 0x00000005060085a7 */ /* 0x000e64000800007f */
[----:B-1----:R-:W-:Y:S05]  /*97f0*/  @!P0 BRA `(.L_x_158) ;  /* 0xfffffffc00f08947 */ /* 0x002fea000383ffff */
[----:B------:R-:W-:Y:S05]  /*9800*/  BRA `(.L_x_223) ;  /* 0xffffffe400647947 */ /* 0x000fea000383ffff */
.L_x_159:
[----:B0-----:R0:W1:Y:S02]  /*9810*/  SYNCS.PHASECHK.TRANS64.TRYWAIT P0, [R7+URZ], R4 ;  /* 0x00000004070075a7 */ /* 0x001064000800017f */
[----:B-1----:R-:W-:Y:S05]  /*9820*/  @!P0 NANOSLEEP.SYNCS 0x989680 ;  /* 0x009896800000895d */ /* 0x002fea0003900000 */
[----:B------:R-:W1:Y:S02]  /*9830*/  @!P0 SYNCS.PHASECHK.TRANS64 P0, [R7+URZ], R4 ;  /* 0x00000004070085a7 */ /* 0x000e64000800007f */
[----:B-1----:R-:W-:Y:S05]  /*9840*/  @!P0 BRA `(.L_x_159) ;  /* 0xfffffffc00f08947 */ /* 0x002fea000383ffff */
[----:B------:R-:W-:Y:S05]  /*9850*/  BRA `(.L_x_224) ;  /* 0xffffffe400747947 */ /* 0x000fea000383ffff */
.L_x_160:
[----:B0-----:R0:W1:Y:S02]  /*9860*/  SYNCS.PHASECHK.TRANS64.TRYWAIT P0, [R6+URZ], R5 ;  /* 0x00000005060075a7 */ /* 0x001064000800017f */
[----:B-1----:R-:W-:Y:S05]  /*9870*/  @!P0 NANOSLEEP.SYNCS 0x989680 ;  /* 0x009896800000895d */ /* 0x002fea0003900000 */
[----:B------:R-:W1:Y:S02]  /*9880*/  @!P0 SYNCS.PHASECHK.TRANS64 P0, [R6+URZ], R5 ;  /* 0x00000005060085a7 */ /* 0x000e64000800007f */
[----:B-1----:R-:W-:Y:S05]  /*9890*/  @!P0 BRA `(.L_x_160) ;  /* 0xfffffffc00f08947 */ /* 0x002fea000383ffff */
[----:B------:R-:W-:Y:S05]  /*98a0*/  BRA `(.L_x_225) ;  /* 0xffffffe400847947 */ /* 0x000fea000383ffff */
.L_x_161:
[----:B0-----:R0:W1:Y:S02]  /*98b0*/  SYNCS.PHASECHK.TRANS64.TRYWAIT P0, [R7+URZ], R4 ;  /* 0x00000004070075a7 */ /* 0x001064000800017f */
[----:B-1----:R-:W-:Y:S05]  /*98c0*/  @!P0 NANOSLEEP.SYNCS 0x989680 ;  /* 0x009896800000895d */ /* 0x002fea0003900000 */
[----:B------:R-:W1:Y:S02]  /*98d0*/  @!P0 SYNCS.PHASECHK.TRANS64 P0, [R7+URZ], R4 ;  /* 0x00000004070085a7 */ /* 0x000e64000800007f */
[----:B-1----:R-:W-:Y:S05]  /*98e0*/  @!P0 BRA `(.L_x_161) ;  /* 0xfffffffc00f08947 */ /* 0x002fea000383ffff */
[----:B------:R-:W-:Y:S05]  /*98f0*/  BRA `(.L_x_226) ;  /* 0xffffffe400947947 */ /* 0x000fea000383ffff */
.L_x_162:
[----:B0-----:R0:W1:Y:S02]  /*9900*/  SYNCS.PHASECHK.TRANS64.TRYWAIT P0, [R6+URZ], R5 ;  /* 0x00000005060075a7 */ /* 0x001064000800017f */
[----:B-1----:R-:W-:Y:S05]  /*9910*/  @!P0 NANOSLEEP.SYNCS 0x989680 ;  /* 0x009896800000895d */ /* 0x002fea0003900000 */
[----:B------:R-:W1:Y:S02]  /*9920*/  @!P0 SYNCS.PHASECHK.TRANS64 P0, [R6+URZ], R5 ;  /* 0x00000005060085a7 */ /* 0x000e64000800007f */
[----:B-1----:R-:W-:Y:S05]  /*9930*/  @!P0 BRA `(.L_x_162) ;  /* 0xfffffffc00f08947 */ /* 0x002fea000383ffff */
[----:B------:R-:W-:Y:S05]  /*9940*/  BRA `(.L_x_227) ;  /* 0xffffffe400a47947 */ /* 0x000fea000383ffff */
.L_x_163:
[----:B0-----:R0:W1:Y:S02]  /*9950*/  SYNCS.PHASECHK.TRANS64.TRYWAIT P0, [R7+URZ], R4 ;  /* 0x00000004070075a7 */ /* 0x001064000800017f */
[----:B-1----:R-:W-:Y:S05]  /*9960*/  @!P0 NANOSLEEP.SYNCS 0x989680 ;  /* 0x009896800000895d */ /* 0x002fea0003900000 */
[----:B------:R-:W1:Y:S02]  /*9970*/  @!P0 SYNCS.PHASECHK.TRANS64 P0, [R7+URZ], R4 ;  /* 0x00000004070085a7 */ /* 0x000e64000800007f */
[----:B-1----:R-:W-:Y:S05]  /*9980*/  @!P0 BRA `(.L_x_163) ;  /* 0xfffffffc00f08947 */ /* 0x002fea000383ffff */
[----:B------:R-:W-:Y:S05]  /*9990*/  BRA `(.L_x_228) ;  /* 0xffffffe400b47947 */ /* 0x000fea000383ffff */
.L_x_164:
[----:B0-----:R0:W1:Y:S02]  /*99a0*/  SYNCS.PHASECHK.TRANS64.TRYWAIT P0, [R6+URZ], R5 ;  /* 0x00000005060075a7 */ /* 0x001064000800017f */
[----:B-1----:R-:W-:Y:S05]  /*99b0*/  @!P0 NANOSLEEP.SYNCS 0x989680 ;  /* 0x009896800000895d */ /* 0x002fea0003900000 */
[----:B------:R-:W1:Y:S02]  /*99c0*/  @!P0 SYNCS.PHASECHK.TRANS64 P0, [R6+URZ], R5 ;  /* 0x00000005060085a7 */ /* 0x000e64000800007f */
[----:B-1----:R-:W-:Y:S05]  /*99d0*/  @!P0 BRA `(.L_x_164) ;  /* 0xfffffffc00f08947 */ /* 0x002fea000383ffff */
[----:B------:R-:W-:Y:S05]  /*99e0*/  BRA `(.L_x_229) ;  /* 0xffffffe400c47947 */ /* 0x000fea000383ffff */
.L_x_165:
[----:B0-----:R0:W1:Y:S02]  /*99f0*/  SYNCS.PHASECHK.TRANS64.TRYWAIT P0, [R7+URZ], R4 ;  /* 0x00000004070075a7 */ /* 0x001064000800017f */
[----:B-1----:R-:W-:Y:S05]  /*9a00*/  @!P0 NANOSLEEP.SYNCS 0x989680 ;  /* 0x009896800000895d */ /* 0x002fea0003900000 */
[----:B------:R-:W1:Y:S02]  /*9a10*/  @!P0 SYNCS.PHASECHK.TRANS64 P0, [R7+URZ], R4 ;  /* 0x00000004070085a7 */ /* 0x000e64000800007f */
[----:B-1----:R-:W-:Y:S05]  /*9a20*/  @!P0 BRA `(.L_x_165) ;  /* 0xfffffffc00f08947 */ /* 0x002fea000383ffff */
[----:B------:R-:W-:Y:S05]  /*9a30*/  BRA `(.L_x_230) ;  /* 0xffffffe400d47947 */ /* 0x000fea000383ffff */
.L_x_166:
[----:B0-----:R0:W1:Y:S02]  /*9a40*/  SYNCS.PHASECHK.TRANS64.TRYWAIT P0, [R6+URZ], R5 ;  /* 0x00000005060075a7 */ /* 0x001064000800017f */
[----:B-1----:R-:W-:Y:S05]  /*9a50*/  @!P0 NANOSLEEP.SYNCS 0x989680 ;  /* 0x009896800000895d */ /* 0x002fea0003900000 */
[----:B------:R-:W1:Y:S02]  /*9a60*/  @!P0 SYNCS.PHASECHK.TRANS64 P0, [R6+URZ], R5 ;  /* 0x00000005060085a7 */ /* 0x000e64000800007f */
[----:B-1----:R-:W-:Y:S05]  /*9a70*/  @!P0 BRA `(.L_x_166) ;  /* 0xfffffffc00f08947 */ /* 0x002fea000383ffff */
[----:B------:R-:W-:Y:S05]  /*9a80*/  BRA `(.L_x_231) ;  /* 0xffffffe400e47947 */ /* 0x000fea000383ffff */
.L_x_167:
[----:B0-----:R0:W1:Y:S02]  /*9a90*/  SYNCS.PHASECHK.TRANS64.TRYWAIT P0, [R7+URZ], R4 ;  /* 0x00000004070075a7 */ /* 0x001064000800017f */
[----:B-1----:R-:W-:Y:S05]  /*9aa0*/  @!P0 NANOSLEEP.SYNCS 0x989680 ;  /* 0x009896800000895d */ /* 0x002fea0003900000 */
[----:B------:R-:W1:Y:S02]  /*9ab0*/  @!P0 SYNCS.PHASECHK.TRANS64 P0, [R7+URZ], R4 ;  /* 0x00000004070085a7 */ /* 0x000e64000800007f */
[----:B-1----:R-:W-:Y:S05]  /*9ac0*/  @!P0 BRA `(.L_x_167) ;  /* 0xfffffffc00f08947 */ /* 0x002fea000383ffff */
[----:B------:R-:W-:Y:S05]  /*9ad0*/  BRA `(.L_x_232) ;  /* 0xffffffe400f47947 */ /* 0x000fea000383ffff */
.L_x_168:
[----:B0-----:R0:W1:Y:S02]  /*9ae0*/  SYNCS.PHASECHK.TRANS64.TRYWAIT P0, [R6+URZ], R5 ;  /* 0x00000005060075a7 */ /* 0x001064000800017f */
[----:B-1----:R-:W-:Y:S05]  /*9af0*/  @!P0 NANOSLEEP.SYNCS 0x989680 ;  /* 0x009896800000895d */ /* 0x002fea0003900000 */
[----:B------:R-:W1:Y:S02]  /*9b00*/  @!P0 SYNCS.PHASECHK.TRANS64 P0, [R6+URZ], R5 ;  /* 0x00000005060085a7 */ /* 0x000e64000800007f */
[----:B-1----:R-:W-:Y:S05]  /*9b10*/  @!P0 BRA `(.L_x_168) ;  /* 0xfffffffc00f08947 */ /* 0x002fea000383ffff */
[----:B------:R-:W-:Y:S05]  /*9b20*/  BRA `(.L_x_233) ;  /* 0xffffffe800047947 */ /* 0x000fea000383ffff */
.L_x_169:
[----:B0-----:R0:W1:Y:S02]  /*9b30*/  SYNCS.PHASECHK.TRANS64.TRYWAIT P0, [R7+URZ], R4 ;  /* 0x00000004070075a7 */ /* 0x001064000800017f */
[----:B-1----:R-:W-:Y:S05]  /*9b40*/  @!P0 NANOSLEEP.SYNCS 0x989680 ;  /* 0x009896800000895d */ /* 0x002fea0003900000 */
[----:B------:R-:W1:Y:S02]  /*9b50*/  @!P0 SYNCS.PHASECHK.TRANS64 P0, [R7+URZ], R4 ;  /* 0x00000004070085a7 */ /* 0x000e64000800007f */
[----:B-1----:R-:W-:Y:S05]  /*9b60*/  @!P0 BRA `(.L_x_169) ;  /* 0xfffffffc00f08947 */ /* 0x002fea000383ffff */
[----:B------:R-:W-:Y:S05]  /*9b70*/  BRA `(.L_x_234) ;  /* 0xffffffe800147947 */ /* 0x000fea000383ffff */
.L_x_170:
[----:B0-----:R0:W1:Y:S02]  /*9b80*/  SYNCS.PHASECHK.TRANS64.TRYWAIT P0, [R6+URZ], R5 ;  /* 0x00000005060075a7 */ /* 0x001064000800017f */
[----:B-1----:R-:W-:Y:S05]  /*9b90*/  @!P0 NANOSLEEP.SYNCS 0x989680 ;  /* 0x009896800000895d */ /* 0x002fea0003900000 */
[----:B------:R-:W1:Y:S02]  /*9ba0*/  @!P0 SYNCS.PHASECHK.TRANS64 P0, [R6+URZ], R5 ;  /* 0x00000005060085a7 */ /* 0x000e64000800007f */
[----:B-1----:R-:W-:Y:S05]  /*9bb0*/  @!P0 BRA `(.L_x_170) ;  /* 0xfffffffc00f08947 */ /* 0x002fea000383ffff */
[----:B------:R-:W-:Y:S05]  /*9bc0*/  BRA `(.L_x_235) ;  /* 0xffffffe800247947 */ /* 0x000fea000383ffff */
.L_x_171:
[----:B0-----:R0:W1:Y:S02]  /*9bd0*/  SYNCS.PHASECHK.TRANS64.TRYWAIT P0, [R7+URZ], R4 ;  /* 0x00000004070075a7 */ /* 0x001064000800017f */
[----:B-1----:R-:W-:Y:S05]  /*9be0*/  @!P0 NANOSLEEP.SYNCS 0x989680 ;  /* 0x009896800000895d */ /* 0x002fea0003900000 */
[----:B------:R-:W1:Y:S02]  /*9bf0*/  @!P0 SYNCS.PHASECHK.TRANS64 P0, [R7+URZ], R4 ;  /* 0x00000004070085a7 */ /* 0x000e64000800007f */
[----:B-1----:R-:W-:Y:S05]  /*9c00*/  @!P0 BRA `(.L_x_171) ;  /* 0xfffffffc00f08947 */ /* 0x002fea000383ffff */
[----:B------:R-:W-:Y:S05]  /*9c10*/  BRA `(.L_x_236) ;  /* 0xffffffe800347947 */ /* 0x000fea000383ffff */
.L_x_172:
[----:B0-----:R0:W1:Y:S02]  /*9c20*/  SYNCS.PHASECHK.TRANS64.TRYWAIT P0, [R6+URZ], R5 ;  /* 0x00000005060075a7 */ /* 0x001064000800017f */
[----:B-1----:R-:W-:Y:S05]  /*9c30*/  @!P0 NANOSLEEP.SYNCS 0x989680 ;  /* 0x009896800000895d */ /* 0x002fea0003900000 */
[----:B------:R-:W1:Y:S02]  /*9c40*/  @!P0 SYNCS.PHASECHK.TRANS64 P0, [R6+URZ], R5 ;  /* 0x00000005060085a7 */ /* 0x000e64000800007f */
[----:B-1----:R-:W-:Y:S05]  /*9c50*/  @!P0 BRA `(.L_x_172) ;  /* 0xfffffffc00f08947 */ /* 0x002fea000383ffff */
[----:B------:R-:W-:Y:S05]  /*9c60*/  BRA `(.L_x_237) ;  /* 0xffffffe800447947 */ /* 0x000fea000383ffff */
.L_x_173:
[----:B0-----:R0:W1:Y:S02]  /*9c70*/  SYNCS.PHASECHK.TRANS64.TRYWAIT P0, [R7+URZ], R4 ;  /* 0x00000004070075a7 */ /* 0x001064000800017f */
[----:B-1----:R-:W-:Y:S05]  /*9c80*/  @!P0 NANOSLEEP.SYNCS 0x989680 ;  /* 0x009896800000895d */ /* 0x002fea0003900000 */
[----:B------:R-:W1:Y:S02]  /*9c90*/  @!P0 SYNCS.PHASECHK.TRANS64 P0, [R7+URZ], R4 ;  /* 0x00000004070085a7 */ /* 0x000e64000800007f */
[----:B-1----:R-:W-:Y:S05]  /*9ca0*/  @!P0 BRA `(.L_x_173) ;  /* 0xfffffffc00f08947 */ /* 0x002fea000383ffff */
[----:B------:R-:W-:Y:S05]  /*9cb0*/  BRA `(.L_x_238) ;  /* 0xffffffe800547947 */ /* 0x000fea000383ffff */
.L_x_174:
[----:B0-----:R0:W1:Y:S02]  /*9cc0*/  SYNCS.PHASECHK.TRANS64.TRYWAIT P0, [R6+URZ], R5 ;  /* 0x00000005060075a7 */ /* 0x001064000800017f */
[----:B-1----:R-:W-:Y:S05]  /*9cd0*/  @!P0 NANOSLEEP.SYNCS 0x989680 ;  /* 0x009896800000895d */ /* 0x002fea0003900000 */
[----:B------:R-:W1:Y:S02]  /*9ce0*/  @!P0 SYNCS.PHASECHK.TRANS64 P0, [R6+URZ], R5 ;  /* 0x00000005060085a7 */ /* 0x000e64000800007f */
[----:B-1----:R-:W-:Y:S05]  /*9cf0*/  @!P0 BRA `(.L_x_174) ;  /* 0xfffffffc00f08947 */ /* 0x002fea000383ffff */
[----:B------:R-:W-:Y:S05]  /*9d00*/  BRA `(.L_x_239) ;  /* 0xffffffe800647947 */ /* 0x000fea000383ffff */
.L_x_175:
[----:B0-----:R0:W1:Y:S02]  /*9d10*/  SYNCS.PHASECHK.TRANS64.TRYWAIT P0, [R7+URZ], R4 ;  /* 0x00000004070075a7 */ /* 0x001064000800017f */
[----:B-1----:R-:W-:Y:S05]  /*9d20*/  @!P0 NANOSLEEP.SYNCS 0x989680 ;  /* 0x009896800000895d */ /* 0x002fea0003900000 */
[----:B------:R-:W1:Y:S02]  /*9d30*/  @!P0 SYNCS.PHASECHK.TRANS64 P0, [R7+URZ], R4 ;  /* 0x00000004070085a7 */ /* 0x000e64000800007f */
[----:B-1----:R-:W-:Y:S05]  /*9d40*/  @!P0 BRA `(.L_x_175) ;  /* 0xfffffffc00f08947 */ /* 0x002fea000383ffff */
[----:B------:R-:W-:Y:S05]  /*9d50*/  BRA `(.L_x_240) ;  /* 0xffffffe800747947 */ /* 0x000fea000383ffff */
.L_x_176:
[----:B0-----:R0:W1:Y:S02]  /*9d60*/  SYNCS.PHASECHK.TRANS64.TRYWAIT P0, [R6+URZ], R5 ;  /* 0x00000005060075a7 */ /* 0x001064000800017f */
[----:B-1----:R-:W-:Y:S05]  /*9d70*/  @!P0 NANOSLEEP.SYNCS 0x989680 ;  /* 0x009896800000895d */ /* 0x002fea0003900000 */
[----:B------:R-:W1:Y:S02]  /*9d80*/  @!P0 SYNCS.PHASECHK.TRANS64 P0, [R6+URZ], R5 ;  /* 0x00000005060085a7 */ /* 0x000e64000800007f */
[----:B-1----:R-:W-:Y:S05]  /*9d90*/  @!P0 BRA `(.L_x_176) ;  /* 0xfffffffc00f08947 */ /* 0x002fea000383ffff */
[----:B------:R-:W-:Y:S05]  /*9da0*/  BRA `(.L_x_241) ;  /* 0xffffffe800847947 */ /* 0x000fea000383ffff */
.L_x_177:
[----:B0-----:R0:W1:Y:S02]  /*9db0*/  SYNCS.PHASECHK.TRANS64.TRYWAIT P0, [R7+URZ], R4 ;  /* 0x00000004070075a7 */ /* 0x001064000800017f */
[----:B-1----:R-:W-:Y:S05]  /*9dc0*/  @!P0 NANOSLEEP.SYNCS 0x989680 ;  /* 0x009896800000895d */ /* 0x002fea0003900000 */
[----:B------:R-:W1:Y:S02]  /*9dd0*/  @!P0 SYNCS.PHASECHK.TRANS64 P0, [R7+URZ], R4 ;  /* 0x00000004070085a7 */ /* 0x000e64000800007f */
[----:B-1----:R-:W-:Y:S05]  /*9de0*/  @!P0 BRA `(.L_x_177) ;  /* 0xfffffffc00f08947 */ /* 0x002fea000383ffff */
[----:B------:R-:W-:Y:S05]  /*9df0*/  BRA `(.L_x_242) ;  /* 0xffffffe800947947 */ /* 0x000fea000383ffff */
.L_x_178:
[----:B0-----:R0:W1:Y:S02]  /*9e00*/  SYNCS.PHASECHK.TRANS64.TRYWAIT P0, [R6+URZ], R5 ;  /* 0x00000005060075a7 */ /* 0x001064000800017f */
[----:B-1----:R-:W-:Y:S05]  /*9e10*/  @!P0 NANOSLEEP.SYNCS 0x989680 ;  /* 0x009896800000895d */ /* 0x002fea0003900000 */
[----:B------:R-:W1:Y:S02]  /*9e20*/  @!P0 SYNCS.PHASECHK.TRANS64 P0, [R6+URZ], R5 ;  /* 0x00000005060085a7 */ /* 0x000e64000800007f */
[----:B-1----:R-:W-:Y:S05]  /*9e30*/  @!P0 BRA `(.L_x_178) ;  /* 0xfffffffc00f08947 */ /* 0x002fea000383ffff */
[----:B------:R-:W-:Y:S05]  /*9e40*/  BRA `(.L_x_243) ;  /* 0xffffffe800a47947 */ /* 0x000fea000383ffff */
.L_x_179:
[----:B0-----:R0:W1:Y:S02]  /*9e50*/  SYNCS.PHASECHK.TRANS64.TRYWAIT P0, [R7+URZ], R4 ;  /* 0x00000004070075a7 */ /* 0x001064000800017f */
[----:B-1----:R-:W-:Y:S05]  /*9e60*/  @!P0 NANOSLEEP.SYNCS 0x989680 ;  /* 0x009896800000895d */ /* 0x002fea0003900000 */
[----:B------:R-:W1:Y:S02]  /*9e70*/  @!P0 SYNCS.PHASECHK.TRANS64 P0, [R7+URZ], R4 ;  /* 0x00000004070085a7 */ /* 0x000e64000800007f */
[----:B-1----:R-:W-:Y:S05]  /*9e80*/  @!P0 BRA `(.L_x_179) ;  /* 0xfffffffc00f08947 */ /* 0x002fea000383ffff */
[----:B------:R-:W-:Y:S05]  /*9e90*/  BRA `(.L_x_244) ;  /* 0xffffffe800b47947 */ /* 0x000fea000383ffff */
.L_x_180:
[----:B0-----:R0:W1:Y:S02]  /*9ea0*/  SYNCS.PHASECHK.TRANS64.TRYWAIT P0, [R6+URZ], R5 ;  /* 0x00000005060075a7 */ /* 0x001064000800017f */
[----:B-1----:R-:W-:Y:S05]  /*9eb0*/  @!P0 NANOSLEEP.SYNCS 0x989680 ;  /* 0x009896800000895d */ /* 0x002fea0003900000 */
[----:B------:R-:W1:Y:S02]  /*9ec0*/  @!P0 SYNCS.PHASECHK.TRANS64 P0, [R6+URZ], R5 ;  /* 0x00000005060085a7 */ /* 0x000e64000800007f */
[----:B-1----:R-:W-:Y:S05]  /*9ed0*/  @!P0 BRA `(.L_x_180) ;  /* 0xfffffffc00f08947 */ /* 0x002fea000383ffff */
[----:B------:R-:W-:Y:S05]  /*9ee0*/  BRA `(.L_x_245) ;  /* 0xffffffe800c47947 */ /* 0x000fea000383ffff */
.L_x_181:
[----:B0-----:R0:W1:Y:S02]  /*9ef0*/  SYNCS.PHASECHK.TRANS64.TRYWAIT P0, [R7+URZ], R4 ;  /* 0x00000004070075a7 */ /* 0x001064000800017f */
[----:B-1----:R-:W-:Y:S05]  /*9f00*/  @!P0 NANOSLEEP.SYNCS 0x989680 ;  /* 0x009896800000895d */ /* 0x002fea0003900000 */
[----:B------:R-:W1:Y:S02]  /*9f10*/  @!P0 SYNCS.PHASECHK.TRANS64 P0, [R7+URZ], R4 ;  /* 0x00000004070085a7 */ /* 0x000e64000800007f */
[----:B-1----:R-:W-:Y:S05]  /*9f20*/  @!P0 BRA `(.L_x_181) ;  /* 0xfffffffc00f08947 */ /* 0x002fea000383ffff */
[----:B------:R-:W-:Y:S05]  /*9f30*/  BRA `(.L_x_246) ;  /* 0xffffffe800d47947 */ /* 0x000fea000383ffff */
.L_x_182:
[----:B-1----:R1:W2:Y:S02]  /*9f40*/  SYNCS.PHASECHK.TRANS64.TRYWAIT P0, [R6+URZ], R5 ;  /* 0x00000005060075a7 */ /* 0x0022a4000800017f */
[----:B--2---:R-:W-:Y:S05]  /*9f50*/  @!P0 NANOSLEEP.SYNCS 0x989680 ;  /* 0x009896800000895d */ /* 0x004fea0003900000 */
[----:B------:R-:W2:Y:S02]  /*9f60*/  @!P0 SYNCS.PHASECHK.TRANS64 P0, [R6+URZ], R5 ;  /* 0x00000005060085a7 */ /* 0x000ea4000800007f */
[----:B--2---:R-:W-:Y:S05]  /*9f70*/  @!P0 BRA `(.L_x_182) ;  /* 0xfffffffc00f08947 */ /* 0x004fea000383ffff */
[----:B------:R-:W-:Y:S05]  /*9f80*/  BRA `(.L_x_247) ;  /* 0xffffffe800dc7947 */ /* 0x000fea000383ffff */
.L_x_248:
[----:B------:R-:W-:-:S00]  /*9f90*/  BRA `(.L_x_248) ;  /* 0xfffffffc00fc7947 */ /* 0x000fc0000383ffff */
[----:B------:R-:W-:-:S00]  /*9fa0*/  NOP ;  /* 0x0000000000007918 */ /* 0x000fc00000000000 */
        /* <DEDUP_REMOVED lines=13> */
.L_x_249:


//--------------------- .nv.shared._ZN7cutlass13device_kernelINS_4gemm6kernel13GemmUniversalIN4cute5tupleIJiiiiEEENS1_10collective13CollectiveMmaINS1_37MainloopSm90TmaGmmaWarpSpecializedFP8ILi56ENS5_IJNS4_1CILi2EEENSA_ILi4EEENSA_ILi1EEEEEENS1_32KernelTmaWarpSpecializedPingpongEEENS5_IJNSA_ILi64EEESH_NSA_ILi32EEEEEENS_12float_e4m3_tENS5_IJlSD_lEEESK_SL_NS4_8TiledMMAINS4_8MMA_AtomIJNS4_4SM904GMMA30MMA_64x64x32_F32E4M3E4M3_SS_TNILNSP_7ScaleInE1ELSR_1EEEEEENS4_6LayoutINS5_IJSD_SD_SD_EEENS5_IJNSA_ILi0EEESW_SW_EEEEENS5_IJNS4_10UnderscoreESZ_SZ_EEEEENS4_23SM90_TMA_LOAD_MULTICASTENS4_14ComposedLayoutINS4_7SwizzleILi1ELi4ELi3EEENS4_18smem_ptr_flag_bitsILi8EEENSU_INS5_IJNSA_ILi8EEESI_EEENS5_IJSI_SD_EEEEEEEvNS4_8identityES12_S1C_vS1D_EENS_8epilogue10collective6detail29Sm90TmaWarpSpecializedAdapterINS1G_15DefaultEpilogueISK_SL_SL_NS1F_6thread17LinearCombinationISK_Li1EffLNS1K_9ScaleType4KindE0ELNS_15FloatRoundStyleE2ESK_EENS1_15EpilogueDefaultEEEEEvvEEEEvNT_6ParamsE --------------------------
	.section	.nv.shared._ZN7cutlass13device_kernelINS_4gemm6kernel13GemmUniversalIN4cute5tupleIJiiiiEEENS1_10collective13CollectiveMmaINS1_37MainloopSm90TmaGmmaWarpSpecializedFP8ILi56ENS5_IJNS4_1CILi2EEENSA_ILi4EEENSA_ILi1EEEEEENS1_32KernelTmaWarpSpecializedPingpongEEENS5_IJNSA_ILi64EEESH_NSA_ILi32EEEEEENS_12float_e4m3_tENS5_IJlSD_lEEESK_SL_NS4_8TiledMMAINS4_8MMA_AtomIJNS4_4SM904GMMA30MMA_64x64x32_F32E4M3E4M3_SS_TNILNSP_7ScaleInE1ELSR_1EEEEEENS4_6LayoutINS5_IJSD_SD_SD_EEENS5_IJNSA_ILi0EEESW_SW_EEEEENS5_IJNS4_10UnderscoreESZ_SZ_EEEEENS4_23SM90_TMA_LOAD_MULTICASTENS4_14ComposedLayoutINS4_7SwizzleILi1ELi4ELi3EEENS4_18smem_ptr_flag_bitsILi8EEENSU_INS5_IJNSA_ILi8EEESI_EEENS5_IJSI_SD_EEEEEEEvNS4_8identityES12_S1C_vS1D_EENS_8epilogue10collective6detail29Sm90TmaWarpSpecializedAdapterINS1G_15DefaultEpilogueISK_SL_SL_NS1F_6thread17LinearCombinationISK_Li1EffLNS1K_9ScaleType4KindE0ELNS_15FloatRoundStyleE2ESK_EENS1_15EpilogueDefaultEEEEEvvEEEEvNT_6ParamsE,"aw",@nobits
	.sectionflags	@""
	.align	16
	.zero		1024


//--------------------- .nv.shared.reserved.0     --------------------------
	.section	.nv.shared.reserved.0,"aw",@nobits
	.weak		__nv_reservedSMEM_offset_0_alias
	.size		__nv_reservedSMEM_offset_0_alias, 0, 0
	.other		__nv_reservedSMEM_offset_0_alias,@"STO_CUDA_RESERVED_SHARED STV_DEFAULT"
__nv_reservedSMEM_offset_0_alias:
	.zero		0


//--------------------- .nv.global                --------------------------
	.section	.nv.global,"aw",@nobits
.nv.global:
	.type		_ZN40_INTERNAL_0957662f_4_k_cu_2b43c82a_197944cute1_E,@object
	.size		_ZN40_INTERNAL_0957662f_4_k_cu_2b43c82a_197944cute1_E,(_ZN40_INTERNAL_0957662f_4_k_cu_2b43c82a_197944cuda3std3__45__cpo6cbeginE - _ZN40_INTERNAL_0957662f_4_k_cu_2b43c82a_197944cute1_E)
_ZN40_INTERNAL_0957662f_4_k_cu_2b43c82a_197944cute1_E:
	.zero		1
	.type		_ZN40_INTERNAL_0957662f_4_k_cu_2b43c82a_197944cuda3std3__45__cpo6cbeginE,@object
	.size		_ZN40_INTERNAL_0957662f_4_k_cu_2b43c82a_197944cuda3std3__45__cpo6cbeginE,(_ZN40_INTERNAL_0957662f_4_k_cu_2b43c82a_197944cuda3std3__48in_placeE - _ZN40_INTERNAL_0957662f_4_k_cu_2b43c82a_197944cuda3std3__45__cpo6cbeginE)
_ZN40_INTERNAL_0957662f_4_k_cu_2b43c82a_197944cuda3std3__45__cpo6cbeginE:
	.zero		1
	.type		_ZN40_INTERNAL_0957662f_4_k_cu_2b43c82a_197944cuda3std3__48in_placeE,@object
	.size		_ZN40_INTERNAL_0957662f_4_k_cu_2b43c82a_197944cuda3std3__48in_placeE,(_ZN40_INTERNAL_0957662f_4_k_cu_2b43c82a_197944cuda3std6ranges3__45__cpo9iter_moveE - _ZN40_INTERNAL_0957662f_4_k_cu_2b43c82a_197944cuda3std3__48in_placeE)
_ZN40_INTERNAL_0957662f_4_k_cu_2b43c82a_197944cuda3std3__48in_placeE:
	.zero		1
	.type		_ZN40_INTERNAL_0957662f_4_k_cu_2b43c82a_197944cuda3std6ranges3__45__cpo9iter_moveE,@object
	.size		_ZN40_INTERNAL_0957662f_4_k_cu_2b43c82a_197944cuda3std6ranges3__45__cpo9iter_moveE,(_ZN40_INTERNAL_0957662f_4_k_cu_2b43c82a_197944cuda3std3__45__cpo5beginE - _ZN40_INTERNAL_0957662f_4_k_cu_2b43c82a_197944cuda3std6ranges3__45__cpo9iter_moveE)
_ZN40_INTERNAL_0957662f_4_k_cu_2b43c82a_197944cuda3std6ranges3__45__cpo9iter_moveE:
	.zero		1
	.type		_ZN40_INTERNAL_0957662f_4_k_cu_2b43c82a_197944cuda3std3__45__cpo5beginE,@object
	.size		_ZN40_INTERNAL_0957662f_4_k_cu_2b43c82a_197944cuda3std3__45__cpo5beginE,(_ZN40_INTERNAL_0957662f_4_k_cu_2b43c82a_197944cuda3std3__442_GLOBAL__N__0957662f_4_k_cu_2b43c82a_197946ignoreE - _ZN40_INTERNAL_0957662f_4_k_cu_2b43c82a_197944cuda3std3__45__cpo5beginE)
_ZN40_INTERNAL_0957662f_4_k_cu_2b43c82a_197944cuda3std3__45__cpo5beginE:
	.zero		1
	.type		_ZN40_INTERNAL_0957662f_4_k_cu_2b43c82a_197944cuda3std3__442_GLOBAL__N__0957662f_4_k_cu_2b43c82a_197946ignoreE,@object
	.size		_ZN40_INTERNAL_0957662f_4_k_cu_2b43c82a_197944cuda3std3__442_GLOBAL__N__0957662f_4_k_cu_2b43c82a_197946ignoreE,(_ZN40_INTERNAL_0957662f_4_k_cu_2b43c82a_197944cute7productE - _ZN40_INTERNAL_0957662f_4_k_cu_2b43c82a_197944cuda3std3__442_GLOBAL__N__0957662f_4_k_cu_2b43c82a_197946ignoreE)
_ZN40_INTERNAL_0957662f_4_k_cu_2b43c82a_197944cuda3std3__442_GLOBAL__N__0957662f_4_k_cu_2b43c82a_197946ignoreE:
	.zero		1
	.type		_ZN40_INTERNAL_0957662f_4_k_cu_2b43c82a_197944cute7productE,@object
	.size		_ZN40_INTERNAL_0957662f_4_k_cu_2b43c82a_197944cute7productE,(_ZN40_INTERNAL_0957662f_4_k_cu_2b43c82a_197944cuda3std3__45__cpo3endE - _ZN40_INTERNAL_0957662f_4_k_cu_2b43c82a_197944cute7productE)
_ZN40_INTERNAL_0957662f_4_k_cu_2b43c82a_197944cute7productE:
	.zero		1
	.type		_ZN40_INTERNAL_0957662f_4_k_cu_2b43c82a_197944cuda3std3__45__cpo3endE,@object
	.size		_ZN40_INTERNAL_0957662f_4_k_cu_2b43c82a_197944cuda3std3__45__cpo3endE,(_ZN40_INTERNAL_0957662f_4_k_cu_2b43c82a_197944cuda3std3__419piecewise_constructE - _ZN40_INTERNAL_0957662f_4_k_cu_2b43c82a_197944cuda3std3__45__cpo3endE)
_ZN40_INTERNAL_0957662f_4_k_cu_2b43c82a_197944cuda3std3__45__cpo3endE:
	.zero		1
	.type		_ZN40_INTERNAL_0957662f_4_k_cu_2b43c82a_197944cuda3std3__419piecewise_constructE,@object
	.size		_ZN40_INTERNAL_0957662f_4_k_cu_2b43c82a_197944cuda3std3__419piecewise_constructE,(_ZN40_INTERNAL_0957662f_4_k_cu_2b43c82a_197944cuda3std3__45__cpo4cendE - _ZN40_INTERNAL_0957662f_4_k_cu_2b43c82a_197944cuda3std3__419piecewise_constructE)
_ZN40_INTERNAL_0957662f_4_k_cu_2b43c82a_197944cuda3std3__419piecewise_constructE:
	.zero		1
	.type		_ZN40_INTERNAL_0957662f_4_k_cu_2b43c82a_197944cuda3std3__45__cpo4cendE,@object
	.size		_ZN40_INTERNAL_0957662f_4_k_cu_2b43c82a_197944cuda3std3__45__cpo4cendE,(_ZN40_INTERNAL_0957662f_4_k_cu_2b43c82a_197944cuda3std6ranges3__45__cpo4swapE - _ZN40_INTERNAL_0957662f_4_k_cu_2b43c82a_197944cuda3std3__45__cpo4cendE)
_ZN40_INTERNAL_0957662f_4_k_cu_2b43c82a_197944cuda3std3__45__cpo4cendE:
	.zero		1
	.type		_ZN40_INTERNAL_0957662f_4_k_cu_2b43c82a_197944cuda3std6ranges3__45__cpo4swapE,@object
	.size		_ZN40_INTERNAL_0957662f_4_k_cu_2b43c82a_197944cuda3std6ranges3__45__cpo4swapE,(.L_7 - _ZN40_INTERNAL_0957662f_4_k_cu_2b43c82a_197944cuda3std6ranges3__45__cpo4swapE)
_ZN40_INTERNAL_0957662f_4_k_cu_2b43c82a_197944cuda3std6ranges3__45__cpo4swapE:
	.zero		1
.L_7:


//--------------------- .nv.constant0._ZN7cutlass13device_kernelINS_4gemm6kernel13GemmUniversalIN4cute5tupleIJiiiiEEENS1_10collective13CollectiveMmaINS1_37MainloopSm90TmaGmmaWarpSpecializedFP8ILi56ENS5_IJNS4_1CILi2EEENSA_ILi4EEENSA_ILi1EEEEEENS1_32KernelTmaWarpSpecializedPingpongEEENS5_IJNSA_ILi64EEESH_NSA_ILi32EEEEEENS_12float_e4m3_tENS5_IJlSD_lEEESK_SL_NS4_8TiledMMAINS4_8MMA_AtomIJNS4_4SM904GMMA30MMA_64x64x32_F32E4M3E4M3_SS_TNILNSP_7ScaleInE1ELSR_1EEEEEENS4_6LayoutINS5_IJSD_SD_SD_EEENS5_IJNSA_ILi0EEESW_SW_EEEEENS5_IJNS4_10UnderscoreESZ_SZ_EEEEENS4_23SM90_TMA_LOAD_MULTICASTENS4_14ComposedLayoutINS4_7SwizzleILi1ELi4ELi3EEENS4_18smem_ptr_flag_bitsILi8EEENSU_INS5_IJNSA_ILi8EEESI_EEENS5_IJSI_SD_EEEEEEEvNS4_8identityES12_S1C_vS1D_EENS_8epilogue10collective6detail29Sm90TmaWarpSpecializedAdapterINS1G_15DefaultEpilogueISK_SL_SL_NS1F_6thread17LinearCombinationISK_Li1EffLNS1K_9ScaleType4KindE0ELNS_15FloatRoundStyleE2ESK_EENS1_15EpilogueDefaultEEEEEvvEEEEvNT_6ParamsE --------------------------
	.section	.nv.constant0._ZN7cutlass13device_kernelINS_4gemm6kernel13GemmUniversalIN4cute5tupleIJiiiiEEENS1_10collective13CollectiveMmaINS1_37MainloopSm90TmaGmmaWarpSpecializedFP8ILi56ENS5_IJNS4_1CILi2EEENSA_ILi4EEENSA_ILi1EEEEEENS1_32KernelTmaWarpSpecializedPingpongEEENS5_IJNSA_ILi64EEESH_NSA_ILi32EEEEEENS_12float_e4m3_tENS5_IJlSD_lEEESK_SL_NS4_8TiledMMAINS4_8MMA_AtomIJNS4_4SM904GMMA30MMA_64x64x32_F32E4M3E4M3_SS_TNILNSP_7ScaleInE1ELSR_1EEEEEENS4_6LayoutINS5_IJSD_SD_SD_EEENS5_IJNSA_ILi0EEESW_SW_EEEEENS5_IJNS4_10UnderscoreESZ_SZ_EEEEENS4_23SM90_TMA_LOAD_MULTICASTENS4_14ComposedLayoutINS4_7SwizzleILi1ELi4ELi3EEENS4_18smem_ptr_flag_bitsILi8EEENSU_INS5_IJNSA_ILi8EEESI_EEENS5_IJSI_SD_EEEEEEEvNS4_8identityES12_S1C_vS1D_EENS_8epilogue10collective6detail29Sm90TmaWarpSpecializedAdapterINS1G_15DefaultEpilogueISK_SL_SL_NS1F_6thread17LinearCombinationISK_Li1EffLNS1K_9ScaleType4KindE0ELNS_15FloatRoundStyleE2ESK_EENS1_15EpilogueDefaultEEEEEvvEEEEvNT_6ParamsE,"a",@progbits
	.sectionflags	@""
	.align	4
.nv.constant0._ZN7cutlass13device_kernelINS_4gemm6kernel13GemmUniversalIN4cute5tupleIJiiiiEEENS1_10collective13CollectiveMmaINS1_37MainloopSm90TmaGmmaWarpSpecializedFP8ILi56ENS5_IJNS4_1CILi2EEENSA_ILi4EEENSA_ILi1EEEEEENS1_32KernelTmaWarpSpecializedPingpongEEENS5_IJNSA_ILi64EEESH_NSA_ILi32EEEEEENS_12float_e4m3_tENS5_IJlSD_lEEESK_SL_NS4_8TiledMMAINS4_8MMA_AtomIJNS4_4SM904GMMA30MMA_64x64x32_F32E4M3E4M3_SS_TNILNSP_7ScaleInE1ELSR_1EEEEEENS4_6LayoutINS5_IJSD_SD_SD_EEENS5_IJNSA_ILi0EEESW_SW_EEEEENS5_IJNS4_10UnderscoreESZ_SZ_EEEEENS4_23SM90_TMA_LOAD_MULTICASTENS4_14ComposedLayoutINS4_7SwizzleILi1ELi4ELi3EEENS4_18smem_ptr_flag_bitsILi8EEENSU_INS5_IJNSA_ILi8EEESI_EEENS5_IJSI_SD_EEEEEEEvNS4_8identityES12_S1C_vS1D_EENS_8epilogue10collective6detail29Sm90TmaWarpSpecializedAdapterINS1G_15DefaultEpilogueISK_SL_SL_NS1F_6thread17LinearCombinationISK_Li1EffLNS1K_9ScaleType4KindE0ELNS_15FloatRoundStyleE2ESK_EENS1_15EpilogueDefaultEEEEEvvEEEEvNT_6ParamsE:
	.zero		1664


//--------------------- SYMBOLS --------------------------

	.type		.nv.reservedSmem.offset0,@object
	.size		.nv.reservedSmem.offset0,0x4
